//
// Generated by NVIDIA NVVM Compiler
//
// Compiler Build ID: CL-36424714
// Cuda compilation tools, release 13.0, V13.0.88
// Based on NVVM 20.0.0
//

.version 9.0
.target sm_100
.address_size 64

	// .globl	_Z6phase1Piii
// _ZZ6phase1PiiiE8d_shared has been demoted
// _ZZ6phase2PiiiE12pivot_shared has been demoted
// _ZZ6phase2PiiiE10row_shared has been demoted
// _ZZ6phase2PiiiE10col_shared has been demoted
// _ZZ6phase3PiiiiE10row_shared has been demoted
// _ZZ6phase3PiiiiE10col_shared has been demoted

.visible .entry _Z6phase1Piii(
	.param .u64 .ptr .align 1 _Z6phase1Piii_param_0,
	.param .u32 _Z6phase1Piii_param_1,
	.param .u32 _Z6phase1Piii_param_2
)
{
	.reg .b32 	%r<180>;
	.reg .b64 	%rd<5>;
	// demoted variable
	.shared .align 4 .b8 _ZZ6phase1PiiiE8d_shared[4096];
	ld.param.u64 	%rd1, [_Z6phase1Piii_param_0];
	ld.param.u32 	%r1, [_Z6phase1Piii_param_1];
	ld.param.u32 	%r2, [_Z6phase1Piii_param_2];
	cvta.to.global.u64 	%rd2, %rd1;
	mov.u32 	%r3, %tid.y;
	shl.b32 	%r4, %r1, 5;
	add.s32 	%r5, %r4, %r3;
	mov.u32 	%r6, %tid.x;
	add.s32 	%r7, %r4, %r6;
	shl.b32 	%r8, %r3, 5;
	mad.lo.s32 	%r9, %r5, %r2, %r7;
	mul.wide.s32 	%rd3, %r9, 4;
	add.s64 	%rd4, %rd2, %rd3;
	ld.global.u32 	%r10, [%rd4];
	add.s32 	%r11, %r8, %r6;
	shl.b32 	%r12, %r11, 2;
	mov.u32 	%r13, _ZZ6phase1PiiiE8d_shared;
	add.s32 	%r14, %r13, %r12;
	st.shared.u32 	[%r14], %r10;
	bar.sync 	0;
	ld.shared.u32 	%r15, [%r14];
	shl.b32 	%r16, %r3, 7;
	add.s32 	%r17, %r13, %r16;
	ld.shared.u32 	%r18, [%r17];
	shl.b32 	%r19, %r6, 2;
	add.s32 	%r20, %r13, %r19;
	ld.shared.u32 	%r21, [%r20];
	add.s32 	%r22, %r21, %r18;
	min.s32 	%r23, %r15, %r22;
	st.shared.u32 	[%r14], %r23;
	bar.sync 	0;
	ld.shared.u32 	%r24, [%r14];
	ld.shared.u32 	%r25, [%r17+4];
	ld.shared.u32 	%r26, [%r20+128];
	add.s32 	%r27, %r26, %r25;
	min.s32 	%r28, %r24, %r27;
	st.shared.u32 	[%r14], %r28;
	bar.sync 	0;
	ld.shared.u32 	%r29, [%r14];
	ld.shared.u32 	%r30, [%r17+8];
	ld.shared.u32 	%r31, [%r20+256];
	add.s32 	%r32, %r31, %r30;
	min.s32 	%r33, %r29, %r32;
	st.shared.u32 	[%r14], %r33;
	bar.sync 	0;
	ld.shared.u32 	%r34, [%r14];
	ld.shared.u32 	%r35, [%r17+12];
	ld.shared.u32 	%r36, [%r20+384];
	add.s32 	%r37, %r36, %r35;
	min.s32 	%r38, %r34, %r37;
	st.shared.u32 	[%r14], %r38;
	bar.sync 	0;
	ld.shared.u32 	%r39, [%r14];
	ld.shared.u32 	%r40, [%r17+16];
	ld.shared.u32 	%r41, [%r20+512];
	add.s32 	%r42, %r41, %r40;
	min.s32 	%r43, %r39, %r42;
	st.shared.u32 	[%r14], %r43;
	bar.sync 	0;
	ld.shared.u32 	%r44, [%r14];
	ld.shared.u32 	%r45, [%r17+20];
	ld.shared.u32 	%r46, [%r20+640];
	add.s32 	%r47, %r46, %r45;
	min.s32 	%r48, %r44, %r47;
	st.shared.u32 	[%r14], %r48;
	bar.sync 	0;
	ld.shared.u32 	%r49, [%r14];
	ld.shared.u32 	%r50, [%r17+24];
	ld.shared.u32 	%r51, [%r20+768];
	add.s32 	%r52, %r51, %r50;
	min.s32 	%r53, %r49, %r52;
	st.shared.u32 	[%r14], %r53;
	bar.sync 	0;
	ld.shared.u32 	%r54, [%r14];
	ld.shared.u32 	%r55, [%r17+28];
	ld.shared.u32 	%r56, [%r20+896];
	add.s32 	%r57, %r56, %r55;
	min.s32 	%r58, %r54, %r57;
	st.shared.u32 	[%r14], %r58;
	bar.sync 	0;
	ld.shared.u32 	%r59, [%r14];
	ld.shared.u32 	%r60, [%r17+32];
	ld.shared.u32 	%r61, [%r20+1024];
	add.s32 	%r62, %r61, %r60;
	min.s32 	%r63, %r59, %r62;
	st.shared.u32 	[%r14], %r63;
	bar.sync 	0;
	ld.shared.u32 	%r64, [%r14];
	ld.shared.u32 	%r65, [%r17+36];
	ld.shared.u32 	%r66, [%r20+1152];
	add.s32 	%r67, %r66, %r65;
	min.s32 	%r68, %r64, %r67;
	st.shared.u32 	[%r14], %r68;
	bar.sync 	0;
	ld.shared.u32 	%r69, [%r14];
	ld.shared.u32 	%r70, [%r17+40];
	ld.shared.u32 	%r71, [%r20+1280];
	add.s32 	%r72, %r71, %r70;
	min.s32 	%r73, %r69, %r72;
	st.shared.u32 	[%r14], %r73;
	bar.sync 	0;
	ld.shared.u32 	%r74, [%r14];
	ld.shared.u32 	%r75, [%r17+44];
	ld.shared.u32 	%r76, [%r20+1408];
	add.s32 	%r77, %r76, %r75;
	min.s32 	%r78, %r74, %r77;
	st.shared.u32 	[%r14], %r78;
	bar.sync 	0;
	ld.shared.u32 	%r79, [%r14];
	ld.shared.u32 	%r80, [%r17+48];
	ld.shared.u32 	%r81, [%r20+1536];
	add.s32 	%r82, %r81, %r80;
	min.s32 	%r83, %r79, %r82;
	st.shared.u32 	[%r14], %r83;
	bar.sync 	0;
	ld.shared.u32 	%r84, [%r14];
	ld.shared.u32 	%r85, [%r17+52];
	ld.shared.u32 	%r86, [%r20+1664];
	add.s32 	%r87, %r86, %r85;
	min.s32 	%r88, %r84, %r87;
	st.shared.u32 	[%r14], %r88;
	bar.sync 	0;
	ld.shared.u32 	%r89, [%r14];
	ld.shared.u32 	%r90, [%r17+56];
	ld.shared.u32 	%r91, [%r20+1792];
	add.s32 	%r92, %r91, %r90;
	min.s32 	%r93, %r89, %r92;
	st.shared.u32 	[%r14], %r93;
	bar.sync 	0;
	ld.shared.u32 	%r94, [%r14];
	ld.shared.u32 	%r95, [%r17+60];
	ld.shared.u32 	%r96, [%r20+1920];
	add.s32 	%r97, %r96, %r95;
	min.s32 	%r98, %r94, %r97;
	st.shared.u32 	[%r14], %r98;
	bar.sync 	0;
	ld.shared.u32 	%r99, [%r14];
	ld.shared.u32 	%r100, [%r17+64];
	ld.shared.u32 	%r101, [%r20+2048];
	add.s32 	%r102, %r101, %r100;
	min.s32 	%r103, %r99, %r102;
	st.shared.u32 	[%r14], %r103;
	bar.sync 	0;
	ld.shared.u32 	%r104, [%r14];
	ld.shared.u32 	%r105, [%r17+68];
	ld.shared.u32 	%r106, [%r20+2176];
	add.s32 	%r107, %r106, %r105;
	min.s32 	%r108, %r104, %r107;
	st.shared.u32 	[%r14], %r108;
	bar.sync 	0;
	ld.shared.u32 	%r109, [%r14];
	ld.shared.u32 	%r110, [%r17+72];
	ld.shared.u32 	%r111, [%r20+2304];
	add.s32 	%r112, %r111, %r110;
	min.s32 	%r113, %r109, %r112;
	st.shared.u32 	[%r14], %r113;
	bar.sync 	0;
	ld.shared.u32 	%r114, [%r14];
	ld.shared.u32 	%r115, [%r17+76];
	ld.shared.u32 	%r116, [%r20+2432];
	add.s32 	%r117, %r116, %r115;
	min.s32 	%r118, %r114, %r117;
	st.shared.u32 	[%r14], %r118;
	bar.sync 	0;
	ld.shared.u32 	%r119, [%r14];
	ld.shared.u32 	%r120, [%r17+80];
	ld.shared.u32 	%r121, [%r20+2560];
	add.s32 	%r122, %r121, %r120;
	min.s32 	%r123, %r119, %r122;
	st.shared.u32 	[%r14], %r123;
	bar.sync 	0;
	ld.shared.u32 	%r124, [%r14];
	ld.shared.u32 	%r125, [%r17+84];
	ld.shared.u32 	%r126, [%r20+2688];
	add.s32 	%r127, %r126, %r125;
	min.s32 	%r128, %r124, %r127;
	st.shared.u32 	[%r14], %r128;
	bar.sync 	0;
	ld.shared.u32 	%r129, [%r14];
	ld.shared.u32 	%r130, [%r17+88];
	ld.shared.u32 	%r131, [%r20+2816];
	add.s32 	%r132, %r131, %r130;
	min.s32 	%r133, %r129, %r132;
	st.shared.u32 	[%r14], %r133;
	bar.sync 	0;
	ld.shared.u32 	%r134, [%r14];
	ld.shared.u32 	%r135, [%r17+92];
	ld.shared.u32 	%r136, [%r20+2944];
	add.s32 	%r137, %r136, %r135;
	min.s32 	%r138, %r134, %r137;
	st.shared.u32 	[%r14], %r138;
	bar.sync 	0;
	ld.shared.u32 	%r139, [%r14];
	ld.shared.u32 	%r140, [%r17+96];
	ld.shared.u32 	%r141, [%r20+3072];
	add.s32 	%r142, %r141, %r140;
	min.s32 	%r143, %r139, %r142;
	st.shared.u32 	[%r14], %r143;
	bar.sync 	0;
	ld.shared.u32 	%r144, [%r14];
	ld.shared.u32 	%r145, [%r17+100];
	ld.shared.u32 	%r146, [%r20+3200];
	add.s32 	%r147, %r146, %r145;
	min.s32 	%r148, %r144, %r147;
	st.shared.u32 	[%r14], %r148;
	bar.sync 	0;
	ld.shared.u32 	%r149, [%r14];
	ld.shared.u32 	%r150, [%r17+104];
	ld.shared.u32 	%r151, [%r20+3328];
	add.s32 	%r152, %r151, %r150;
	min.s32 	%r153, %r149, %r152;
	st.shared.u32 	[%r14], %r153;
	bar.sync 	0;
	ld.shared.u32 	%r154, [%r14];
	ld.shared.u32 	%r155, [%r17+108];
	ld.shared.u32 	%r156, [%r20+3456];
	add.s32 	%r157, %r156, %r155;
	min.s32 	%r158, %r154, %r157;
	st.shared.u32 	[%r14], %r158;
	bar.sync 	0;
	ld.shared.u32 	%r159, [%r14];
	ld.shared.u32 	%r160, [%r17+112];
	ld.shared.u32 	%r161, [%r20+3584];
	add.s32 	%r162, %r161, %r160;
	min.s32 	%r163, %r159, %r162;
	st.shared.u32 	[%r14], %r163;
	bar.sync 	0;
	ld.shared.u32 	%r164, [%r14];
	ld.shared.u32 	%r165, [%r17+116];
	ld.shared.u32 	%r166, [%r20+3712];
	add.s32 	%r167, %r166, %r165;
	min.s32 	%r168, %r164, %r167;
	st.shared.u32 	[%r14], %r168;
	bar.sync 	0;
	ld.shared.u32 	%r169, [%r14];
	ld.shared.u32 	%r170, [%r17+120];
	ld.shared.u32 	%r171, [%r20+3840];
	add.s32 	%r172, %r171, %r170;
	min.s32 	%r173, %r169, %r172;
	st.shared.u32 	[%r14], %r173;
	bar.sync 	0;
	ld.shared.u32 	%r174, [%r14];
	ld.shared.u32 	%r175, [%r17+124];
	ld.shared.u32 	%r176, [%r20+3968];
	add.s32 	%r177, %r176, %r175;
	min.s32 	%r178, %r174, %r177;
	st.shared.u32 	[%r14], %r178;
	bar.sync 	0;
	ld.shared.u32 	%r179, [%r14];
	st.global.u32 	[%rd4], %r179;
	ret;

}
	// .globl	_Z6phase2Piii
.visible .entry _Z6phase2Piii(
	.param .u64 .ptr .align 1 _Z6phase2Piii_param_0,
	.param .u32 _Z6phase2Piii_param_1,
	.param .u32 _Z6phase2Piii_param_2
)
{
	.reg .pred 	%p<2>;
	.reg .b32 	%r<292>;
	.reg .b64 	%rd<9>;
	// demoted variable
	.shared .align 4 .b8 _ZZ6phase2PiiiE12pivot_shared[4096];
	// demoted variable
	.shared .align 4 .b8 _ZZ6phase2PiiiE10row_shared[4096];
	// demoted variable
	.shared .align 4 .b8 _ZZ6phase2PiiiE10col_shared[4096];
	ld.param.u64 	%rd1, [_Z6phase2Piii_param_0];
	ld.param.u32 	%r2, [_Z6phase2Piii_param_1];
	ld.param.u32 	%r3, [_Z6phase2Piii_param_2];
	mov.u32 	%r1, %ctaid.x;
	setp.eq.s32 	%p1, %r1, %r2;
	@%p1 bra 	$L__BB1_2;
	cvta.to.global.u64 	%rd2, %rd1;
	mov.u32 	%r4, %tid.y;
	shl.b32 	%r5, %r1, 5;
	add.s32 	%r6, %r5, %r4;
	mov.u32 	%r7, %tid.x;
	add.s32 	%r8, %r5, %r7;
	shl.b32 	%r9, %r2, 5;
	add.s32 	%r10, %r9, %r4;
	add.s32 	%r11, %r9, %r7;
	shl.b32 	%r12, %r4, 5;
	mul.lo.s32 	%r13, %r10, %r3;
	add.s32 	%r14, %r13, %r11;
	mul.wide.s32 	%rd3, %r14, 4;
	add.s64 	%rd4, %rd2, %rd3;
	ld.global.u32 	%r15, [%rd4];
	add.s32 	%r16, %r12, %r7;
	shl.b32 	%r17, %r16, 2;
	mov.u32 	%r18, _ZZ6phase2PiiiE12pivot_shared;
	add.s32 	%r19, %r18, %r17;
	st.shared.u32 	[%r19], %r15;
	add.s32 	%r20, %r8, %r13;
	mul.wide.s32 	%rd5, %r20, 4;
	add.s64 	%rd6, %rd2, %rd5;
	ld.global.u32 	%r21, [%rd6];
	mov.u32 	%r22, _ZZ6phase2PiiiE10row_shared;
	add.s32 	%r23, %r22, %r17;
	st.shared.u32 	[%r23], %r21;
	mad.lo.s32 	%r24, %r3, %r6, %r11;
	mul.wide.s32 	%rd7, %r24, 4;
	add.s64 	%rd8, %rd2, %rd7;
	ld.global.u32 	%r25, [%rd8];
	mov.u32 	%r26, _ZZ6phase2PiiiE10col_shared;
	add.s32 	%r27, %r26, %r17;
	st.shared.u32 	[%r27], %r25;
	bar.sync 	0;
	ld.shared.u32 	%r28, [%r23];
	ld.shared.u32 	%r29, [%r27];
	shl.b32 	%r30, %r4, 7;
	add.s32 	%r31, %r18, %r30;
	ld.shared.u32 	%r32, [%r31];
	shl.b32 	%r33, %r7, 2;
	add.s32 	%r34, %r22, %r33;
	ld.shared.u32 	%r35, [%r34];
	add.s32 	%r36, %r35, %r32;
	min.s32 	%r37, %r28, %r36;
	st.shared.u32 	[%r23], %r37;
	add.s32 	%r38, %r26, %r30;
	ld.shared.u32 	%r39, [%r38];
	add.s32 	%r40, %r18, %r33;
	ld.shared.u32 	%r41, [%r40];
	add.s32 	%r42, %r41, %r39;
	min.s32 	%r43, %r29, %r42;
	st.shared.u32 	[%r27], %r43;
	ld.shared.u32 	%r44, [%r31+4];
	ld.shared.u32 	%r45, [%r34+128];
	add.s32 	%r46, %r45, %r44;
	min.s32 	%r47, %r37, %r46;
	st.shared.u32 	[%r23], %r47;
	ld.shared.u32 	%r48, [%r38+4];
	ld.shared.u32 	%r49, [%r40+128];
	add.s32 	%r50, %r49, %r48;
	min.s32 	%r51, %r43, %r50;
	st.shared.u32 	[%r27], %r51;
	ld.shared.u32 	%r52, [%r31+8];
	ld.shared.u32 	%r53, [%r34+256];
	add.s32 	%r54, %r53, %r52;
	min.s32 	%r55, %r47, %r54;
	st.shared.u32 	[%r23], %r55;
	ld.shared.u32 	%r56, [%r38+8];
	ld.shared.u32 	%r57, [%r40+256];
	add.s32 	%r58, %r57, %r56;
	min.s32 	%r59, %r51, %r58;
	st.shared.u32 	[%r27], %r59;
	ld.shared.u32 	%r60, [%r31+12];
	ld.shared.u32 	%r61, [%r34+384];
	add.s32 	%r62, %r61, %r60;
	min.s32 	%r63, %r55, %r62;
	st.shared.u32 	[%r23], %r63;
	ld.shared.u32 	%r64, [%r38+12];
	ld.shared.u32 	%r65, [%r40+384];
	add.s32 	%r66, %r65, %r64;
	min.s32 	%r67, %r59, %r66;
	st.shared.u32 	[%r27], %r67;
	ld.shared.u32 	%r68, [%r31+16];
	ld.shared.u32 	%r69, [%r34+512];
	add.s32 	%r70, %r69, %r68;
	min.s32 	%r71, %r63, %r70;
	st.shared.u32 	[%r23], %r71;
	ld.shared.u32 	%r72, [%r38+16];
	ld.shared.u32 	%r73, [%r40+512];
	add.s32 	%r74, %r73, %r72;
	min.s32 	%r75, %r67, %r74;
	st.shared.u32 	[%r27], %r75;
	ld.shared.u32 	%r76, [%r31+20];
	ld.shared.u32 	%r77, [%r34+640];
	add.s32 	%r78, %r77, %r76;
	min.s32 	%r79, %r71, %r78;
	st.shared.u32 	[%r23], %r79;
	ld.shared.u32 	%r80, [%r38+20];
	ld.shared.u32 	%r81, [%r40+640];
	add.s32 	%r82, %r81, %r80;
	min.s32 	%r83, %r75, %r82;
	st.shared.u32 	[%r27], %r83;
	ld.shared.u32 	%r84, [%r31+24];
	ld.shared.u32 	%r85, [%r34+768];
	add.s32 	%r86, %r85, %r84;
	min.s32 	%r87, %r79, %r86;
	st.shared.u32 	[%r23], %r87;
	ld.shared.u32 	%r88, [%r38+24];
	ld.shared.u32 	%r89, [%r40+768];
	add.s32 	%r90, %r89, %r88;
	min.s32 	%r91, %r83, %r90;
	st.shared.u32 	[%r27], %r91;
	ld.shared.u32 	%r92, [%r31+28];
	ld.shared.u32 	%r93, [%r34+896];
	add.s32 	%r94, %r93, %r92;
	min.s32 	%r95, %r87, %r94;
	st.shared.u32 	[%r23], %r95;
	ld.shared.u32 	%r96, [%r38+28];
	ld.shared.u32 	%r97, [%r40+896];
	add.s32 	%r98, %r97, %r96;
	min.s32 	%r99, %r91, %r98;
	st.shared.u32 	[%r27], %r99;
	ld.shared.u32 	%r100, [%r31+32];
	ld.shared.u32 	%r101, [%r34+1024];
	add.s32 	%r102, %r101, %r100;
	min.s32 	%r103, %r95, %r102;
	st.shared.u32 	[%r23], %r103;
	ld.shared.u32 	%r104, [%r38+32];
	ld.shared.u32 	%r105, [%r40+1024];
	add.s32 	%r106, %r105, %r104;
	min.s32 	%r107, %r99, %r106;
	st.shared.u32 	[%r27], %r107;
	ld.shared.u32 	%r108, [%r31+36];
	ld.shared.u32 	%r109, [%r34+1152];
	add.s32 	%r110, %r109, %r108;
	min.s32 	%r111, %r103, %r110;
	st.shared.u32 	[%r23], %r111;
	ld.shared.u32 	%r112, [%r38+36];
	ld.shared.u32 	%r113, [%r40+1152];
	add.s32 	%r114, %r113, %r112;
	min.s32 	%r115, %r107, %r114;
	st.shared.u32 	[%r27], %r115;
	ld.shared.u32 	%r116, [%r31+40];
	ld.shared.u32 	%r117, [%r34+1280];
	add.s32 	%r118, %r117, %r116;
	min.s32 	%r119, %r111, %r118;
	st.shared.u32 	[%r23], %r119;
	ld.shared.u32 	%r120, [%r38+40];
	ld.shared.u32 	%r121, [%r40+1280];
	add.s32 	%r122, %r121, %r120;
	min.s32 	%r123, %r115, %r122;
	st.shared.u32 	[%r27], %r123;
	ld.shared.u32 	%r124, [%r31+44];
	ld.shared.u32 	%r125, [%r34+1408];
	add.s32 	%r126, %r125, %r124;
	min.s32 	%r127, %r119, %r126;
	st.shared.u32 	[%r23], %r127;
	ld.shared.u32 	%r128, [%r38+44];
	ld.shared.u32 	%r129, [%r40+1408];
	add.s32 	%r130, %r129, %r128;
	min.s32 	%r131, %r123, %r130;
	st.shared.u32 	[%r27], %r131;
	ld.shared.u32 	%r132, [%r31+48];
	ld.shared.u32 	%r133, [%r34+1536];
	add.s32 	%r134, %r133, %r132;
	min.s32 	%r135, %r127, %r134;
	st.shared.u32 	[%r23], %r135;
	ld.shared.u32 	%r136, [%r38+48];
	ld.shared.u32 	%r137, [%r40+1536];
	add.s32 	%r138, %r137, %r136;
	min.s32 	%r139, %r131, %r138;
	st.shared.u32 	[%r27], %r139;
	ld.shared.u32 	%r140, [%r31+52];
	ld.shared.u32 	%r141, [%r34+1664];
	add.s32 	%r142, %r141, %r140;
	min.s32 	%r143, %r135, %r142;
	st.shared.u32 	[%r23], %r143;
	ld.shared.u32 	%r144, [%r38+52];
	ld.shared.u32 	%r145, [%r40+1664];
	add.s32 	%r146, %r145, %r144;
	min.s32 	%r147, %r139, %r146;
	st.shared.u32 	[%r27], %r147;
	ld.shared.u32 	%r148, [%r31+56];
	ld.shared.u32 	%r149, [%r34+1792];
	add.s32 	%r150, %r149, %r148;
	min.s32 	%r151, %r143, %r150;
	st.shared.u32 	[%r23], %r151;
	ld.shared.u32 	%r152, [%r38+56];
	ld.shared.u32 	%r153, [%r40+1792];
	add.s32 	%r154, %r153, %r152;
	min.s32 	%r155, %r147, %r154;
	st.shared.u32 	[%r27], %r155;
	ld.shared.u32 	%r156, [%r31+60];
	ld.shared.u32 	%r157, [%r34+1920];
	add.s32 	%r158, %r157, %r156;
	min.s32 	%r159, %r151, %r158;
	st.shared.u32 	[%r23], %r159;
	ld.shared.u32 	%r160, [%r38+60];
	ld.shared.u32 	%r161, [%r40+1920];
	add.s32 	%r162, %r161, %r160;
	min.s32 	%r163, %r155, %r162;
	st.shared.u32 	[%r27], %r163;
	ld.shared.u32 	%r164, [%r31+64];
	ld.shared.u32 	%r165, [%r34+2048];
	add.s32 	%r166, %r165, %r164;
	min.s32 	%r167, %r159, %r166;
	st.shared.u32 	[%r23], %r167;
	ld.shared.u32 	%r168, [%r38+64];
	ld.shared.u32 	%r169, [%r40+2048];
	add.s32 	%r170, %r169, %r168;
	min.s32 	%r171, %r163, %r170;
	st.shared.u32 	[%r27], %r171;
	ld.shared.u32 	%r172, [%r31+68];
	ld.shared.u32 	%r173, [%r34+2176];
	add.s32 	%r174, %r173, %r172;
	min.s32 	%r175, %r167, %r174;
	st.shared.u32 	[%r23], %r175;
	ld.shared.u32 	%r176, [%r38+68];
	ld.shared.u32 	%r177, [%r40+2176];
	add.s32 	%r178, %r177, %r176;
	min.s32 	%r179, %r171, %r178;
	st.shared.u32 	[%r27], %r179;
	ld.shared.u32 	%r180, [%r31+72];
	ld.shared.u32 	%r181, [%r34+2304];
	add.s32 	%r182, %r181, %r180;
	min.s32 	%r183, %r175, %r182;
	st.shared.u32 	[%r23], %r183;
	ld.shared.u32 	%r184, [%r38+72];
	ld.shared.u32 	%r185, [%r40+2304];
	add.s32 	%r186, %r185, %r184;
	min.s32 	%r187, %r179, %r186;
	st.shared.u32 	[%r27], %r187;
	ld.shared.u32 	%r188, [%r31+76];
	ld.shared.u32 	%r189, [%r34+2432];
	add.s32 	%r190, %r189, %r188;
	min.s32 	%r191, %r183, %r190;
	st.shared.u32 	[%r23], %r191;
	ld.shared.u32 	%r192, [%r38+76];
	ld.shared.u32 	%r193, [%r40+2432];
	add.s32 	%r194, %r193, %r192;
	min.s32 	%r195, %r187, %r194;
	st.shared.u32 	[%r27], %r195;
	ld.shared.u32 	%r196, [%r31+80];
	ld.shared.u32 	%r197, [%r34+2560];
	add.s32 	%r198, %r197, %r196;
	min.s32 	%r199, %r191, %r198;
	st.shared.u32 	[%r23], %r199;
	ld.shared.u32 	%r200, [%r38+80];
	ld.shared.u32 	%r201, [%r40+2560];
	add.s32 	%r202, %r201, %r200;
	min.s32 	%r203, %r195, %r202;
	st.shared.u32 	[%r27], %r203;
	ld.shared.u32 	%r204, [%r31+84];
	ld.shared.u32 	%r205, [%r34+2688];
	add.s32 	%r206, %r205, %r204;
	min.s32 	%r207, %r199, %r206;
	st.shared.u32 	[%r23], %r207;
	ld.shared.u32 	%r208, [%r38+84];
	ld.shared.u32 	%r209, [%r40+2688];
	add.s32 	%r210, %r209, %r208;
	min.s32 	%r211, %r203, %r210;
	st.shared.u32 	[%r27], %r211;
	ld.shared.u32 	%r212, [%r31+88];
	ld.shared.u32 	%r213, [%r34+2816];
	add.s32 	%r214, %r213, %r212;
	min.s32 	%r215, %r207, %r214;
	st.shared.u32 	[%r23], %r215;
	ld.shared.u32 	%r216, [%r38+88];
	ld.shared.u32 	%r217, [%r40+2816];
	add.s32 	%r218, %r217, %r216;
	min.s32 	%r219, %r211, %r218;
	st.shared.u32 	[%r27], %r219;
	ld.shared.u32 	%r220, [%r31+92];
	ld.shared.u32 	%r221, [%r34+2944];
	add.s32 	%r222, %r221, %r220;
	min.s32 	%r223, %r215, %r222;
	st.shared.u32 	[%r23], %r223;
	ld.shared.u32 	%r224, [%r38+92];
	ld.shared.u32 	%r225, [%r40+2944];
	add.s32 	%r226, %r225, %r224;
	min.s32 	%r227, %r219, %r226;
	st.shared.u32 	[%r27], %r227;
	ld.shared.u32 	%r228, [%r31+96];
	ld.shared.u32 	%r229, [%r34+3072];
	add.s32 	%r230, %r229, %r228;
	min.s32 	%r231, %r223, %r230;
	st.shared.u32 	[%r23], %r231;
	ld.shared.u32 	%r232, [%r38+96];
	ld.shared.u32 	%r233, [%r40+3072];
	add.s32 	%r234, %r233, %r232;
	min.s32 	%r235, %r227, %r234;
	st.shared.u32 	[%r27], %r235;
	ld.shared.u32 	%r236, [%r31+100];
	ld.shared.u32 	%r237, [%r34+3200];
	add.s32 	%r238, %r237, %r236;
	min.s32 	%r239, %r231, %r238;
	st.shared.u32 	[%r23], %r239;
	ld.shared.u32 	%r240, [%r38+100];
	ld.shared.u32 	%r241, [%r40+3200];
	add.s32 	%r242, %r241, %r240;
	min.s32 	%r243, %r235, %r242;
	st.shared.u32 	[%r27], %r243;
	ld.shared.u32 	%r244, [%r31+104];
	ld.shared.u32 	%r245, [%r34+3328];
	add.s32 	%r246, %r245, %r244;
	min.s32 	%r247, %r239, %r246;
	st.shared.u32 	[%r23], %r247;
	ld.shared.u32 	%r248, [%r38+104];
	ld.shared.u32 	%r249, [%r40+3328];
	add.s32 	%r250, %r249, %r248;
	min.s32 	%r251, %r243, %r250;
	st.shared.u32 	[%r27], %r251;
	ld.shared.u32 	%r252, [%r31+108];
	ld.shared.u32 	%r253, [%r34+3456];
	add.s32 	%r254, %r253, %r252;
	min.s32 	%r255, %r247, %r254;
	st.shared.u32 	[%r23], %r255;
	ld.shared.u32 	%r256, [%r38+108];
	ld.shared.u32 	%r257, [%r40+3456];
	add.s32 	%r258, %r257, %r256;
	min.s32 	%r259, %r251, %r258;
	st.shared.u32 	[%r27], %r259;
	ld.shared.u32 	%r260, [%r31+112];
	ld.shared.u32 	%r261, [%r34+3584];
	add.s32 	%r262, %r261, %r260;
	min.s32 	%r263, %r255, %r262;
	st.shared.u32 	[%r23], %r263;
	ld.shared.u32 	%r264, [%r38+112];
	ld.shared.u32 	%r265, [%r40+3584];
	add.s32 	%r266, %r265, %r264;
	min.s32 	%r267, %r259, %r266;
	st.shared.u32 	[%r27], %r267;
	ld.shared.u32 	%r268, [%r31+116];
	ld.shared.u32 	%r269, [%r34+3712];
	add.s32 	%r270, %r269, %r268;
	min.s32 	%r271, %r263, %r270;
	st.shared.u32 	[%r23], %r271;
	ld.shared.u32 	%r272, [%r38+116];
	ld.shared.u32 	%r273, [%r40+3712];
	add.s32 	%r274, %r273, %r272;
	min.s32 	%r275, %r267, %r274;
	st.shared.u32 	[%r27], %r275;
	ld.shared.u32 	%r276, [%r31+120];
	ld.shared.u32 	%r277, [%r34+3840];
	add.s32 	%r278, %r277, %r276;
	min.s32 	%r279, %r271, %r278;
	st.shared.u32 	[%r23], %r279;
	ld.shared.u32 	%r280, [%r38+120];
	ld.shared.u32 	%r281, [%r40+3840];
	add.s32 	%r282, %r281, %r280;
	min.s32 	%r283, %r275, %r282;
	st.shared.u32 	[%r27], %r283;
	ld.shared.u32 	%r284, [%r31+124];
	ld.shared.u32 	%r285, [%r34+3968];
	add.s32 	%r286, %r285, %r284;
	min.s32 	%r287, %r279, %r286;
	st.shared.u32 	[%r23], %r287;
	ld.shared.u32 	%r288, [%r38+124];
	ld.shared.u32 	%r289, [%r40+3968];
	add.s32 	%r290, %r289, %r288;
	min.s32 	%r291, %r283, %r290;
	st.shared.u32 	[%r27], %r291;
	st.global.u32 	[%rd8], %r291;
	st.global.u32 	[%rd6], %r287;
$L__BB1_2:
	ret;

}
	// .globl	_Z6phase3Piiii
.visible .entry _Z6phase3Piiii(
	.param .u64 .ptr .align 1 _Z6phase3Piiii_param_0,
	.param .u32 _Z6phase3Piiii_param_1,
	.param .u32 _Z6phase3Piiii_param_2,
	.param .u32 _Z6phase3Piiii_param_3
)
{
	.reg .pred 	%p<4>;
	.reg .b32 	%r<162>;
	.reg .b64 	%rd<9>;
	// demoted variable
	.shared .align 4 .b8 _ZZ6phase3PiiiiE10row_shared[4096];
	// demoted variable
	.shared .align 4 .b8 _ZZ6phase3PiiiiE10col_shared[4096];
	ld.param.u64 	%rd1, [_Z6phase3Piiii_param_0];
	ld.param.u32 	%r3, [_Z6phase3Piiii_param_1];
	ld.param.u32 	%r4, [_Z6phase3Piiii_param_2];
	ld.param.u32 	%r5, [_Z6phase3Piiii_param_3];
	mov.u32 	%r1, %ctaid.x;
	mov.u32 	%r6, %ctaid.y;
	add.s32 	%r2, %r5, %r6;
	setp.eq.s32 	%p1, %r1, %r3;
	setp.eq.s32 	%p2, %r2, %r3;
	or.pred  	%p3, %p1, %p2;
	@%p3 bra 	$L__BB2_2;
	cvta.to.global.u64 	%rd2, %rd1;
	mov.u32 	%r7, %tid.y;
	shl.b32 	%r8, %r2, 5;
	add.s32 	%r9, %r8, %r7;
	mov.u32 	%r10, %tid.x;
	shl.b32 	%r11, %r1, 5;
	add.s32 	%r12, %r11, %r10;
	shl.b32 	%r13, %r7, 5;
	mul.lo.s32 	%r14, %r9, %r4;
	shl.b32 	%r15, %r3, 5;
	add.s32 	%r16, %r15, %r10;
	add.s32 	%r17, %r16, %r14;
	mul.wide.u32 	%rd3, %r17, 4;
	add.s64 	%rd4, %rd2, %rd3;
	ld.global.u32 	%r18, [%rd4];
	add.s32 	%r19, %r13, %r10;
	shl.b32 	%r20, %r19, 2;
	mov.u32 	%r21, _ZZ6phase3PiiiiE10row_shared;
	add.s32 	%r22, %r21, %r20;
	st.shared.u32 	[%r22], %r18;
	add.s32 	%r23, %r15, %r7;
	mad.lo.s32 	%r24, %r23, %r4, %r12;
	mul.wide.u32 	%rd5, %r24, 4;
	add.s64 	%rd6, %rd2, %rd5;
	ld.global.u32 	%r25, [%rd6];
	mov.u32 	%r26, _ZZ6phase3PiiiiE10col_shared;
	add.s32 	%r27, %r26, %r20;
	st.shared.u32 	[%r27], %r25;
	bar.sync 	0;
	add.s32 	%r28, %r14, %r12;
	mul.wide.s32 	%rd7, %r28, 4;
	add.s64 	%rd8, %rd2, %rd7;
	ld.global.u32 	%r29, [%rd8];
	shl.b32 	%r30, %r7, 7;
	add.s32 	%r31, %r21, %r30;
	ld.shared.u32 	%r32, [%r31];
	shl.b32 	%r33, %r10, 2;
	add.s32 	%r34, %r26, %r33;
	ld.shared.u32 	%r35, [%r34];
	add.s32 	%r36, %r35, %r32;
	min.s32 	%r37, %r29, %r36;
	ld.shared.u32 	%r38, [%r31+4];
	ld.shared.u32 	%r39, [%r34+128];
	add.s32 	%r40, %r39, %r38;
	min.s32 	%r41, %r37, %r40;
	ld.shared.u32 	%r42, [%r31+8];
	ld.shared.u32 	%r43, [%r34+256];
	add.s32 	%r44, %r43, %r42;
	min.s32 	%r45, %r41, %r44;
	ld.shared.u32 	%r46, [%r31+12];
	ld.shared.u32 	%r47, [%r34+384];
	add.s32 	%r48, %r47, %r46;
	min.s32 	%r49, %r45, %r48;
	ld.shared.u32 	%r50, [%r31+16];
	ld.shared.u32 	%r51, [%r34+512];
	add.s32 	%r52, %r51, %r50;
	min.s32 	%r53, %r49, %r52;
	ld.shared.u32 	%r54, [%r31+20];
	ld.shared.u32 	%r55, [%r34+640];
	add.s32 	%r56, %r55, %r54;
	min.s32 	%r57, %r53, %r56;
	ld.shared.u32 	%r58, [%r31+24];
	ld.shared.u32 	%r59, [%r34+768];
	add.s32 	%r60, %r59, %r58;
	min.s32 	%r61, %r57, %r60;
	ld.shared.u32 	%r62, [%r31+28];
	ld.shared.u32 	%r63, [%r34+896];
	add.s32 	%r64, %r63, %r62;
	min.s32 	%r65, %r61, %r64;
	ld.shared.u32 	%r66, [%r31+32];
	ld.shared.u32 	%r67, [%r34+1024];
	add.s32 	%r68, %r67, %r66;
	min.s32 	%r69, %r65, %r68;
	ld.shared.u32 	%r70, [%r31+36];
	ld.shared.u32 	%r71, [%r34+1152];
	add.s32 	%r72, %r71, %r70;
	min.s32 	%r73, %r69, %r72;
	ld.shared.u32 	%r74, [%r31+40];
	ld.shared.u32 	%r75, [%r34+1280];
	add.s32 	%r76, %r75, %r74;
	min.s32 	%r77, %r73, %r76;
	ld.shared.u32 	%r78, [%r31+44];
	ld.shared.u32 	%r79, [%r34+1408];
	add.s32 	%r80, %r79, %r78;
	min.s32 	%r81, %r77, %r80;
	ld.shared.u32 	%r82, [%r31+48];
	ld.shared.u32 	%r83, [%r34+1536];
	add.s32 	%r84, %r83, %r82;
	min.s32 	%r85, %r81, %r84;
	ld.shared.u32 	%r86, [%r31+52];
	ld.shared.u32 	%r87, [%r34+1664];
	add.s32 	%r88, %r87, %r86;
	min.s32 	%r89, %r85, %r88;
	ld.shared.u32 	%r90, [%r31+56];
	ld.shared.u32 	%r91, [%r34+1792];
	add.s32 	%r92, %r91, %r90;
	min.s32 	%r93, %r89, %r92;
	ld.shared.u32 	%r94, [%r31+60];
	ld.shared.u32 	%r95, [%r34+1920];
	add.s32 	%r96, %r95, %r94;
	min.s32 	%r97, %r93, %r96;
	ld.shared.u32 	%r98, [%r31+64];
	ld.shared.u32 	%r99, [%r34+2048];
	add.s32 	%r100, %r99, %r98;
	min.s32 	%r101, %r97, %r100;
	ld.shared.u32 	%r102, [%r31+68];
	ld.shared.u32 	%r103, [%r34+2176];
	add.s32 	%r104, %r103, %r102;
	min.s32 	%r105, %r101, %r104;
	ld.shared.u32 	%r106, [%r31+72];
	ld.shared.u32 	%r107, [%r34+2304];
	add.s32 	%r108, %r107, %r106;
	min.s32 	%r109, %r105, %r108;
	ld.shared.u32 	%r110, [%r31+76];
	ld.shared.u32 	%r111, [%r34+2432];
	add.s32 	%r112, %r111, %r110;
	min.s32 	%r113, %r109, %r112;
	ld.shared.u32 	%r114, [%r31+80];
	ld.shared.u32 	%r115, [%r34+2560];
	add.s32 	%r116, %r115, %r114;
	min.s32 	%r117, %r113, %r116;
	ld.shared.u32 	%r118, [%r31+84];
	ld.shared.u32 	%r119, [%r34+2688];
	add.s32 	%r120, %r119, %r118;
	min.s32 	%r121, %r117, %r120;
	ld.shared.u32 	%r122, [%r31+88];
	ld.shared.u32 	%r123, [%r34+2816];
	add.s32 	%r124, %r123, %r122;
	min.s32 	%r125, %r121, %r124;
	ld.shared.u32 	%r126, [%r31+92];
	ld.shared.u32 	%r127, [%r34+2944];
	add.s32 	%r128, %r127, %r126;
	min.s32 	%r129, %r125, %r128;
	ld.shared.u32 	%r130, [%r31+96];
	ld.shared.u32 	%r131, [%r34+3072];
	add.s32 	%r132, %r131, %r130;
	min.s32 	%r133, %r129, %r132;
	ld.shared.u32 	%r134, [%r31+100];
	ld.shared.u32 	%r135, [%r34+3200];
	add.s32 	%r136, %r135, %r134;
	min.s32 	%r137, %r133, %r136;
	ld.shared.u32 	%r138, [%r31+104];
	ld.shared.u32 	%r139, [%r34+3328];
	add.s32 	%r140, %r139, %r138;
	min.s32 	%r141, %r137, %r140;
	ld.shared.u32 	%r142, [%r31+108];
	ld.shared.u32 	%r143, [%r34+3456];
	add.s32 	%r144, %r143, %r142;
	min.s32 	%r145, %r141, %r144;
	ld.shared.u32 	%r146, [%r31+112];
	ld.shared.u32 	%r147, [%r34+3584];
	add.s32 	%r148, %r147, %r146;
	min.s32 	%r149, %r145, %r148;
	ld.shared.u32 	%r150, [%r31+116];
	ld.shared.u32 	%r151, [%r34+3712];
	add.s32 	%r152, %r151, %r150;
	min.s32 	%r153, %r149, %r152;
	ld.shared.u32 	%r154, [%r31+120];
	ld.shared.u32 	%r155, [%r34+3840];
	add.s32 	%r156, %r155, %r154;
	min.s32 	%r157, %r153, %r156;
	ld.shared.u32 	%r158, [%r31+124];
	ld.shared.u32 	%r159, [%r34+3968];
	add.s32 	%r160, %r159, %r158;
	min.s32 	%r161, %r157, %r160;
	st.global.u32 	[%rd8], %r161;
$L__BB2_2:
	ret;

}


// ===== COMPILED SASS (sm_100) =====

	.target	sm_100

	.elftype	@"ET_EXEC"


//--------------------- .note.nv.tkinfo           --------------------------
	.section	.note.nv.tkinfo,"",@"SHT_NOTE"
	.sectionflags	@"SHF_NOTE_NV_TKINFO"
	.tkinfo
        /*0018*/ 	.word	0x00000002
        /*0030*/ 	.string	""
        /*0030*/ 	.string	"ptxas"
        /*0030*/ 	.string	"Cuda compilation tools, release 13.0, V13.0.88"
        /*0030*/ 	.string	"Build cuda_13.0.r13.0/compiler.36424714_0"
        /*0030*/ 	.string	"-arch sm_100 -m 64 "



//--------------------- .note.nv.cuinfo           --------------------------
	.section	.note.nv.cuinfo,"",@"SHT_NOTE"
	.sectionflags	@"SHF_NOTE_NV_CUINFO"
        /*0018*/ 	.short	0x0002
        /*001a*/ 	.short	0x0064
        /*001c*/ 	.short	0x0082
	.zero		2


//--------------------- .nv.info                  --------------------------
	.section	.nv.info,"",@"SHT_CUDA_INFO"
	.align	4


	//----- nvinfo : EIATTR_REGCOUNT
	.align		4
        /*0000*/ 	.byte	0x04, 0x2f
        /*0002*/ 	.short	(.L_1 - .L_0)
	.align		4
.L_0:
        /*0004*/ 	.word	index@(_Z6phase1Piii)
        /*0008*/ 	.word	0x0000000e


	//----- nvinfo : EIATTR_FRAME_SIZE
	.align		4
.L_1:
        /*000c*/ 	.byte	0x04, 0x11
        /*000e*/ 	.short	(.L_3 - .L_2)
	.align		4
.L_2:
        /*0010*/ 	.word	index@(_Z6phase1Piii)
        /*0014*/ 	.word	0x00000000


	//----- nvinfo : EIATTR_REGCOUNT
	.align		4
.L_3:
        /*0018*/ 	.byte	0x04, 0x2f
        /*001a*/ 	.short	(.L_5 - .L_4)
	.align		4
.L_4:
        /*001c*/ 	.word	index@(_Z6phase2Piii)
        /*0020*/ 	.word	0x00000014


	//----- nvinfo : EIATTR_FRAME_SIZE
	.align		4
.L_5:
        /*0024*/ 	.byte	0x04, 0x11
        /*0026*/ 	.short	(.L_7 - .L_6)
	.align		4
.L_6:
        /*0028*/ 	.word	index@(_Z6phase2Piii)
        /*002c*/ 	.word	0x00000000


	//----- nvinfo : EIATTR_REGCOUNT
	.align		4
.L_7:
        /*0030*/ 	.byte	0x04, 0x2f
        /*0032*/ 	.short	(.L_9 - .L_8)
	.align		4
.L_8:
        /*0034*/ 	.word	index@(_Z6phase3Piiii)
        /*0038*/ 	.word	0x00000020


	//----- nvinfo : EIATTR_FRAME_SIZE
	.align		4
.L_9:
        /*003c*/ 	.byte	0x04, 0x11
        /*003e*/ 	.short	(.L_11 - .L_10)
	.align		4
.L_10:
        /*0040*/ 	.word	index@(_Z6phase3Piiii)
        /*0044*/ 	.word	0x00000000


	//----- nvinfo : EIATTR_MIN_STACK_SIZE
	.align		4
.L_11:
        /*0048*/ 	.byte	0x04, 0x12
        /*004a*/ 	.short	(.L_13 - .L_12)
	.align		4
.L_12:
        /*004c*/ 	.word	index@(_Z6phase3Piiii)
        /*0050*/ 	.word	0x00000000


	//----- nvinfo : EIATTR_MIN_STACK_SIZE
	.align		4
.L_13:
        /*0054*/ 	.byte	0x04, 0x12
        /*0056*/ 	.short	(.L_15 - .L_14)
	.align		4
.L_14:
        /*0058*/ 	.word	index@(_Z6phase2Piii)
        /*005c*/ 	.word	0x00000000


	//----- nvinfo : EIATTR_MIN_STACK_SIZE
	.align		4
.L_15:
        /*0060*/ 	.byte	0x04, 0x12
        /*0062*/ 	.short	(.L_17 - .L_16)
	.align		4
.L_16:
        /*0064*/ 	.word	index@(_Z6phase1Piii)
        /*0068*/ 	.word	0x00000000
.L_17:


//--------------------- .nv.compat                --------------------------
	.section	.nv.compat,"",@"SHT_CUDA_COMPAT_INFO"
	.align	4
        /*0000*/ 	.byte	0x02, 0x09, 0x00, 0x00, 0x02, 0x02, 0x01, 0x00, 0x02, 0x05, 0x05, 0x00, 0x03, 0x07, 0x01, 0x01
        /*0010*/ 	.byte	0x02, 0x03, 0x00, 0x00, 0x02, 0x06, 0x01, 0x00, 0x04, 0x0b, 0x08, 0x00, 0x09, 0x00, 0x00, 0x00
        /*0020*/ 	.byte	0x00, 0x00, 0x00, 0x00


//--------------------- .nv.info._Z6phase3Piiii   --------------------------
	.section	.nv.info._Z6phase3Piiii,"",@"SHT_CUDA_INFO"
	.sectionflags	@""
	.align	4


	//----- nvinfo : EIATTR_CUDA_API_VERSION
	.align		4
        /*0000*/ 	.byte	0x04, 0x37
        /*0002*/ 	.short	(.L_19 - .L_18)
.L_18:
        /*0004*/ 	.word	0x00000082


	//----- nvinfo : EIATTR_KPARAM_INFO
	.align		4
.L_19:
        /*0008*/ 	.byte	0x04, 0x17
        /*000a*/ 	.short	(.L_21 - .L_20)
.L_20:
        /*000c*/ 	.word	0x00000000
        /*0010*/ 	.short	0x0003
        /*0012*/ 	.short	0x0010
        /*0014*/ 	.byte	0x00, 0xf0, 0x11, 0x00


	//----- nvinfo : EIATTR_KPARAM_INFO
	.align		4
.L_21:
        /*0018*/ 	.byte	0x04, 0x17
        /*001a*/ 	.short	(.L_23 - .L_22)
.L_22:
        /*001c*/ 	.word	0x00000000
        /*0020*/ 	.short	0x0002
        /*0022*/ 	.short	0x000c
        /*0024*/ 	.byte	0x00, 0xf0, 0x11, 0x00


	//----- nvinfo : EIATTR_KPARAM_INFO
	.align		4
.L_23:
        /*0028*/ 	.byte	0x04, 0x17
        /*002a*/ 	.short	(.L_25 - .L_24)
.L_24:
        /*002c*/ 	.word	0x00000000
        /*0030*/ 	.short	0x0001
        /*0032*/ 	.short	0x0008
        /*0034*/ 	.byte	0x00, 0xf0, 0x11, 0x00


	//----- nvinfo : EIATTR_KPARAM_INFO
	.align		4
.L_25:
        /*0038*/ 	.byte	0x04, 0x17
        /*003a*/ 	.short	(.L_27 - .L_26)
.L_26:
        /*003c*/ 	.word	0x00000000
        /*0040*/ 	.short	0x0000
        /*0042*/ 	.short	0x0000
        /*0044*/ 	.byte	0x00, 0xf5, 0x21, 0x00


	//----- nvinfo : EIATTR_SPARSE_MMA_MASK
	.align		4
.L_27:
        /*0048*/ 	.byte	0x03, 0x50
        /*004a*/ 	.short	0x0000


	//----- nvinfo : EIATTR_MAXREG_COUNT
	.align		4
        /*004c*/ 	.byte	0x03, 0x1b
        /*004e*/ 	.short	0x00ff


	//----- nvinfo : EIATTR_NUM_BARRIERS
	.align		4
        /*0050*/ 	.byte	0x02, 0x4c
        /*0052*/ 	.byte	0x01
	.zero		1


	//----- nvinfo : EIATTR_MERCURY_ISA_VERSION
	.align		4
        /*0054*/ 	.byte	0x03, 0x5f
        /*0056*/ 	.short	0x0101


	//----- nvinfo : EIATTR_VRC_CTA_INIT_COUNT
	.align		4
        /*0058*/ 	.byte	0x02, 0x4a
	.zero		1
	.zero		1


	//----- nvinfo : EIATTR_EXIT_INSTR_OFFSETS
	.align		4
        /*005c*/ 	.byte	0x04, 0x1c
        /*005e*/ 	.short	(.L_29 - .L_28)


	//   ....[0]....
.L_28:
        /*0060*/ 	.word	0x00000080


	//   ....[1]....
        /*0064*/ 	.word	0x00000710


	//----- nvinfo : EIATTR_CBANK_PARAM_SIZE
	.align		4
.L_29:
        /*0068*/ 	.byte	0x03, 0x19
        /*006a*/ 	.short	0x0014


	//----- nvinfo : EIATTR_PARAM_CBANK
	.align		4
        /*006c*/ 	.byte	0x04, 0x0a
        /*006e*/ 	.short	(.L_31 - .L_30)
	.align		4
.L_30:
        /*0070*/ 	.word	index@(.nv.constant0._Z6phase3Piiii)
        /*0074*/ 	.short	0x0380
        /*0076*/ 	.short	0x0014


	//----- nvinfo : EIATTR_SW_WAR
	.align		4
.L_31:
        /*0078*/ 	.byte	0x04, 0x36
        /*007a*/ 	.short	(.L_33 - .L_32)
.L_32:
        /*007c*/ 	.word	0x00000008
.L_33:


//--------------------- .nv.info._Z6phase2Piii    --------------------------
	.section	.nv.info._Z6phase2Piii,"",@"SHT_CUDA_INFO"
	.sectionflags	@""
	.align	4


	//----- nvinfo : EIATTR_CUDA_API_VERSION
	.align		4
        /*0000*/ 	.byte	0x04, 0x37
        /*0002*/ 	.short	(.L_35 - .L_34)
.L_34:
        /*0004*/ 	.word	0x00000082


	//----- nvinfo : EIATTR_KPARAM_INFO
	.align		4
.L_35:
        /*0008*/ 	.byte	0x04, 0x17
        /*000a*/ 	.short	(.L_37 - .L_36)
.L_36:
        /*000c*/ 	.word	0x00000000
        /*0010*/ 	.short	0x0002
        /*0012*/ 	.short	0x000c
        /*0014*/ 	.byte	0x00, 0xf0, 0x11, 0x00


	//----- nvinfo : EIATTR_KPARAM_INFO
	.align		4
.L_37:
        /*0018*/ 	.byte	0x04, 0x17
        /*001a*/ 	.short	(.L_39 - .L_38)
.L_38:
        /*001c*/ 	.word	0x00000000
        /*0020*/ 	.short	0x0001
        /*0022*/ 	.short	0x0008
        /*0024*/ 	.byte	0x00, 0xf0, 0x11, 0x00


	//----- nvinfo : EIATTR_KPARAM_INFO
	.align		4
.L_39:
        /*0028*/ 	.byte	0x04, 0x17
        /*002a*/ 	.short	(.L_41 - .L_40)
.L_40:
        /*002c*/ 	.word	0x00000000
        /*0030*/ 	.short	0x0000
        /*0032*/ 	.short	0x0000
        /*0034*/ 	.byte	0x00, 0xf5, 0x21, 0x00


	//----- nvinfo : EIATTR_SPARSE_MMA_MASK
	.align		4
.L_41:
        /*0038*/ 	.byte	0x03, 0x50
        /*003a*/ 	.short	0x0000


	//----- nvinfo : EIATTR_MAXREG_COUNT
	.align		4
        /*003c*/ 	.byte	0x03, 0x1b
        /*003e*/ 	.short	0x00ff


	//----- nvinfo : EIATTR_NUM_BARRIERS
	.align		4
        /*0040*/ 	.byte	0x02, 0x4c
        /*0042*/ 	.byte	0x01
	.zero		1


	//----- nvinfo : EIATTR_MERCURY_ISA_VERSION
	.align		4
        /*0044*/ 	.byte	0x03, 0x5f
        /*0046*/ 	.short	0x0101


	//----- nvinfo : EIATTR_VRC_CTA_INIT_COUNT
	.align		4
        /*0048*/ 	.byte	0x02, 0x4a
	.zero		1
	.zero		1


	//----- nvinfo : EIATTR_EXIT_INSTR_OFFSETS
	.align		4
        /*004c*/ 	.byte	0x04, 0x1c
        /*004e*/ 	.short	(.L_43 - .L_42)


	//   ....[0]....
.L_42:
        /*0050*/ 	.word	0x00000040


	//   ....[1]....
        /*0054*/ 	.word	0x000012e0


	//----- nvinfo : EIATTR_CBANK_PARAM_SIZE
	.align		4
.L_43:
        /*0058*/ 	.byte	0x03, 0x19
        /*005a*/ 	.short	0x0010


	//----- nvinfo : EIATTR_PARAM_CBANK
	.align		4
        /*005c*/ 	.byte	0x04, 0x0a
        /*005e*/ 	.short	(.L_45 - .L_44)
	.align		4
.L_44:
        /*0060*/ 	.word	index@(.nv.constant0._Z6phase2Piii)
        /*0064*/ 	.short	0x0380
        /*0066*/ 	.short	0x0010


	//----- nvinfo : EIATTR_SW_WAR
	.align		4
.L_45:
        /*0068*/ 	.byte	0x04, 0x36
        /*006a*/ 	.short	(.L_47 - .L_46)
.L_46:
        /*006c*/ 	.word	0x00000008
.L_47:


//--------------------- .nv.info._Z6phase1Piii    --------------------------
	.section	.nv.info._Z6phase1Piii,"",@"SHT_CUDA_INFO"
	.sectionflags	@""
	.align	4


	//----- nvinfo : EIATTR_CUDA_API_VERSION
	.align		4
        /*0000*/ 	.byte	0x04, 0x37
        /*0002*/ 	.short	(.L_49 - .L_48)
.L_48:
        /*0004*/ 	.word	0x00000082


	//----- nvinfo : EIATTR_KPARAM_INFO
	.align		4
.L_49:
        /*0008*/ 	.byte	0x04, 0x17
        /*000a*/ 	.short	(.L_51 - .L_50)
.L_50:
        /*000c*/ 	.word	0x00000000
        /*0010*/ 	.short	0x0002
        /*0012*/ 	.short	0x000c
        /*0014*/ 	.byte	0x00, 0xf0, 0x11, 0x00


	//----- nvinfo : EIATTR_KPARAM_INFO
	.align		4
.L_51:
        /*0018*/ 	.byte	0x04, 0x17
        /*001a*/ 	.short	(.L_53 - .L_52)
.L_52:
        /*001c*/ 	.word	0x00000000
        /*0020*/ 	.short	0x0001
        /*0022*/ 	.short	0x0008
        /*0024*/ 	.byte	0x00, 0xf0, 0x11, 0x00


	//----- nvinfo : EIATTR_KPARAM_INFO
	.align		4
.L_53:
        /*0028*/ 	.byte	0x04, 0x17
        /*002a*/ 	.short	(.L_55 - .L_54)
.L_54:
        /*002c*/ 	.word	0x00000000
        /*0030*/ 	.short	0x0000
        /*0032*/ 	.short	0x0000
        /*0034*/ 	.byte	0x00, 0xf5, 0x21, 0x00


	//----- nvinfo : EIATTR_SPARSE_MMA_MASK
	.align		4
.L_55:
        /*0038*/ 	.byte	0x03, 0x50
        /*003a*/ 	.short	0x0000


	//----- nvinfo : EIATTR_MAXREG_COUNT
	.align		4
        /*003c*/ 	.byte	0x03, 0x1b
        /*003e*/ 	.short	0x00ff


	//----- nvinfo : EIATTR_NUM_BARRIERS
	.align		4
        /*0040*/ 	.byte	0x02, 0x4c
        /*0042*/ 	.byte	0x01
	.zero		1


	//----- nvinfo : EIATTR_MERCURY_ISA_VERSION
	.align		4
        /*0044*/ 	.byte	0x03, 0x5f
        /*0046*/ 	.short	0x0101


	//----- nvinfo : EIATTR_VRC_CTA_INIT_COUNT
	.align		4
        /*0048*/ 	.byte	0x02, 0x4a
	.zero		1
	.zero		1


	//----- nvinfo : EIATTR_EXIT_INSTR_OFFSETS
	.align		4
        /*004c*/ 	.byte	0x04, 0x1c
        /*004e*/ 	.short	(.L_57 - .L_56)


	//   ....[0]....
.L_56:
        /*0050*/ 	.word	0x00000d60


	//----- nvinfo : EIATTR_CBANK_PARAM_SIZE
	.align		4
.L_57:
        /*0054*/ 	.byte	0x03, 0x19
        /*0056*/ 	.short	0x0010


	//----- nvinfo : EIATTR_PARAM_CBANK
	.align		4
        /*0058*/ 	.byte	0x04, 0x0a
        /*005a*/ 	.short	(.L_59 - .L_58)
	.align		4
.L_58:
        /*005c*/ 	.word	index@(.nv.constant0._Z6phase1Piii)
        /*0060*/ 	.short	0x0380
        /*0062*/ 	.short	0x0010


	//----- nvinfo : EIATTR_SW_WAR
	.align		4
.L_59:
        /*0064*/ 	.byte	0x04, 0x36
        /*0066*/ 	.short	(.L_61 - .L_60)
.L_60:
        /*0068*/ 	.word	0x00000008
.L_61:


//--------------------- .nv.callgraph             --------------------------
	.section	.nv.callgraph,"",@"SHT_CUDA_CALLGRAPH"
	.align	4
	.sectionentsize	8
	.align		4
        /*0000*/ 	.word	0x00000000
	.align		4
        /*0004*/ 	.word	0xffffffff
	.align		4
        /*0008*/ 	.word	0x00000000
	.align		4
        /*000c*/ 	.word	0xfffffffe
	.align		4
        /*0010*/ 	.word	0x00000000
	.align		4
        /*0014*/ 	.word	0xfffffffd
	.align		4
        /*0018*/ 	.word	0x00000000
	.align		4
        /*001c*/ 	.word	0xfffffffc


//--------------------- .text._Z6phase3Piiii      --------------------------
	.section	.text._Z6phase3Piiii,"ax",@progbits
	.align	128
        .global         _Z6phase3Piiii
        .type           _Z6phase3Piiii,@function
        .size           _Z6phase3Piiii,(.L_x_3 - _Z6phase3Piiii)
        .other          _Z6phase3Piiii,@"STO_CUDA_ENTRY STV_DEFAULT"
_Z6phase3Piiii:
.text._Z6phase3Piiii:
[----:B------:R-:W-:Y:S08]  /*0000*/  LDC R1, c[0x0][0x37c] ;  /* 0x0000df00ff017b82 */ /* 0x000ff00000000800 */
[----:B------:R-:W0:Y:S01]  /*0010*/  S2UR UR4, SR_CTAID.Y ;  /* 0x00000000000479c3 */ /* 0x000e220000002600 */
[----:B------:R-:W1:Y:S07]  /*0020*/  S2R R7, SR_CTAID.X ;  /* 0x0000000000077919 */ /* 0x000e6e0000002500 */
[----:B------:R-:W0:Y:S08]  /*0030*/  LDC R0, c[0x0][0x390] ;  /* 0x0000e400ff007b82 */ /* 0x000e300000000800 */
[----:B------:R-:W2:Y:S01]  /*0040*/  LDC R2, c[0x0][0x388] ;  /* 0x0000e200ff027b82 */ /* 0x000ea20000000800 */
[----:B0-----:R-:W-:-:S05]  /*0050*/  VIADD R0, R0, UR4 ;  /* 0x0000000400007c36 */ /* 0x001fca0008000000 */
[----:B--2---:R-:W-:-:S04]  /*0060*/  ISETP.NE.AND P0, PT, R0, R2, PT ;  /* 0x000000020000720c */ /* 0x004fc80003f05270 */
[----:B-1----:R-:W-:-:S13]  /*0070*/  ISETP.EQ.OR P0, PT, R7, R2, !P0 ;  /* 0x000000020700720c */ /* 0x002fda0004702670 */
[----:B------:R-:W-:Y:S05]  /*0080*/  @P0 EXIT ;  /* 0x000000000000094d */ /* 0x000fea0003800000 */
[----:B------:R-:W0:Y:S01]  /*0090*/  S2R R13, SR_TID.Y ;  /* 0x00000000000d7919 */ /* 0x000e220000002200 */
[----:B------:R-:W1:Y:S01]  /*00a0*/  LDC.64 R28, c[0x0][0x380] ;  /* 0x0000e000ff1c7b82 */ /* 0x000e620000000a00 */
[----:B------:R-:W2:Y:S01]  /*00b0*/  LDCU UR7, c[0x0][0x38c] ;  /* 0x00007180ff0777ac */ /* 0x000ea20008000800 */
[----:B------:R-:W3:Y:S01]  /*00c0*/  S2R R12, SR_TID.X ;  /* 0x00000000000c7919 */ /* 0x000ee20000002100 */
[----:B------:R-:W4:Y:S01]  /*00d0*/  LDCU.64 UR8, c[0x0][0x358] ;  /* 0x00006b00ff0877ac */ /* 0x000f220008000a00 */
[--C-:B0-----:R-:W-:Y:S02]  /*00e0*/  IMAD R0, R0, 0x20, R13.reuse ;  /* 0x0000002000007824 */ /* 0x101fe400078e020d */
[C-C-:B---3--:R-:W-:Y:S02]  /*00f0*/  IMAD R3, R2.reuse, 0x20, R12.reuse ;  /* 0x0000002002037824 */ /* 0x148fe400078e020c */
[----:B------:R-:W-:Y:S02]  /*0100*/  IMAD R7, R7, 0x20, R12 ;  /* 0x0000002007077824 */ /* 0x000fe400078e020c */
[----:B------:R-:W-:-:S02]  /*0110*/  IMAD R2, R2, 0x20, R13 ;  /* 0x0000002002027824 */ /* 0x000fc400078e020d */
[----:B--2---:R-:W-:Y:S02]  /*0120*/  IMAD R3, R0, UR7, R3 ;  /* 0x0000000700037c24 */ /* 0x004fe4000f8e0203 */
[----:B------:R-:W-:Y:S02]  /*0130*/  IMAD R5, R2, UR7, R7 ;  /* 0x0000000702057c24 */ /* 0x000fe4000f8e0207 */
[----:B-1----:R-:W-:-:S04]  /*0140*/  IMAD.WIDE.U32 R2, R3, 0x4, R28 ;  /* 0x0000000403027825 */ /* 0x002fc800078e001c */
[----:B------:R-:W-:Y:S02]  /*0150*/  IMAD.WIDE.U32 R4, R5, 0x4, R28 ;  /* 0x0000000405047825 */ /* 0x000fe400078e001c */
[----:B----4-:R-:W2:Y:S04]  /*0160*/  LDG.E R3, desc[UR8][R2.64] ;  /* 0x0000000802037981 */ /* 0x010ea8000c1e1900 */
[----:B------:R-:W3:Y:S01]  /*0170*/  LDG.E R9, desc[UR8][R4.64] ;  /* 0x0000000804097981 */ /* 0x000ee2000c1e1900 */
[----:B------:R-:W0:Y:S01]  /*0180*/  S2UR UR6, SR_CgaCtaId ;  /* 0x00000000000679c3 */ /* 0x000e220000008800 */
[----:B------:R-:W-:Y:S01]  /*0190*/  UMOV UR4, 0x400 ;  /* 0x0000040000047882 */ /* 0x000fe20000000000 */
[----:B------:R-:W-:Y:S01]  /*01a0*/  IMAD R6, R13, 0x20, R12 ;  /* 0x000000200d067824 */ /* 0x000fe200078e020c */
[----:B------:R-:W-:Y:S01]  /*01b0*/  UIADD3 UR5, UPT, UPT, UR4, 0x1000, URZ ;  /* 0x0000100004057890 */ /* 0x000fe2000fffe0ff */
[----:B------:R-:W-:-:S04]  /*01c0*/  IMAD R7, R0, UR7, R7 ;  /* 0x0000000700077c24 */ /* 0x000fc8000f8e0207 */
[----:B------:R-:W-:Y:S01]  /*01d0*/  IMAD.WIDE R28, R7, 0x4, R28 ;  /* 0x00000004071c7825 */ /* 0x000fe200078e021c */
[----:B0-----:R-:W-:Y:S02]  /*01e0*/  ULEA UR4, UR6, UR4, 0x18 ;  /* 0x0000000406047291 */ /* 0x001fe4000f8ec0ff */
[----:B------:R-:W-:-:S04]  /*01f0*/  ULEA UR5, UR6, UR5, 0x18 ;  /* 0x0000000506057291 */ /* 0x000fc8000f8ec0ff */
[C---:B------:R-:W-:Y:S02]  /*0200*/  LEA R8, R6.reuse, UR4, 0x2 ;  /* 0x0000000406087c11 */ /* 0x040fe4000f8e10ff */
[----:B------:R-:W-:-:S03]  /*0210*/  LEA R10, R6, UR5, 0x2 ;  /* 0x00000005060a7c11 */ /* 0x000fc6000f8e10ff */
[----:B--2---:R-:W-:Y:S04]  /*0220*/  STS [R8], R3 ;  /* 0x0000000308007388 */ /* 0x004fe80000000800 */
[----:B---3--:R-:W-:Y:S01]  /*0230*/  STS [R10], R9 ;  /* 0x000000090a007388 */ /* 0x008fe20000000800 */
[----:B------:R-:W-:Y:S06]  /*0240*/  BAR.SYNC.DEFER_BLOCKING 0x0 ;  /* 0x0000000000007b1d */ /* 0x000fec0000010000 */
[----:B------:R-:W2:Y:S01]  /*0250*/  LDG.E R11, desc[UR8][R28.64] ;  /* 0x000000081c0b7981 */ /* 0x000ea2000c1e1900 */
[----:B------:R-:W-:-:S02]  /*0260*/  LEA R0, R12, UR5, 0x2 ;  /* 0x000000050c007c11 */ /* 0x000fc4000f8e10ff */
[----:B------:R-:W-:-:S03]  /*0270*/  LEA R2, R13, UR4, 0x7 ;  /* 0x000000040d027c11 */ /* 0x000fc6000f8e38ff */
[----:B------:R-:W-:Y:S04]  /*0280*/  LDS R18, [R0] ;  /* 0x0000000000127984 */ /* 0x000fe80000000800 */
[----:B------:R-:W2:Y:S04]  /*0290*/  LDS.128 R4, [R2] ;  /* 0x0000000002047984 */ /* 0x000ea80000000c00 */
[----:B------:R-:W0:Y:S04]  /*02a0*/  LDS R19, [R0+0x80] ;  /* 0x0000800000137984 */ /* 0x000e280000000800 */
[----:B------:R-:W1:Y:S04]  /*02b0*/  LDS R17, [R0+0x100] ;  /* 0x0001000000117984 */ /* 0x000e680000000800 */
[----:B------:R-:W3:Y:S04]  /*02c0*/  LDS R16, [R0+0x180] ;  /* 0x0001800000107984 */ /* 0x000ee80000000800 */
[----:B------:R-:W-:Y:S04]  /*02d0*/  LDS R27, [R0+0x200] ;  /* 0x00020000001b7984 */ /* 0x000fe80000000800 */
[----:B------:R-:W4:Y:S04]  /*02e0*/  LDS.128 R12, [R2+0x10] ;  /* 0x00001000020c7984 */ /* 0x000f280000000c00 */
[----:B------:R-:W5:Y:S04]  /*02f0*/  LDS R22, [R0+0x280] ;  /* 0x0002800000167984 */ /* 0x000f680000000800 */
[----:B------:R-:W5:Y:S04]  /*0300*/  LDS R25, [R0+0x300] ;  /* 0x0003000000197984 */ /* 0x000f680000000800 */
[----:B------:R-:W5:Y:S04]  /*0310*/  LDS R24, [R0+0x380] ;  /* 0x0003800000187984 */ /* 0x000f680000000800 */
[----:B------:R-:W-:Y:S04]  /*0320*/  LDS R3, [R0+0x400] ;  /* 0x0004000000037984 */ /* 0x000fe80000000800 */
[----:B------:R-:W-:Y:S04]  /*0330*/  LDS R21, [R0+0x500] ;  /* 0x0005000000157984 */ /* 0x000fe80000000800 */
[----:B------:R-:W-:Y:S04]  /*0340*/  LDS R20, [R0+0x580] ;  /* 0x0005800000147984 */ /* 0x000fe80000000800 */
[----:B------:R-:W-:Y:S04]  /*0350*/  LDS R23, [R0+0x600] ;  /* 0x0006000000177984 */ /* 0x000fe80000000800 */
[----:B------:R-:W-:Y:S01]  /*0360*/  LDS R26, [R0+0x980] ;  /* 0x00098000001a7984 */ /* 0x000fe20000000800 */
[----:B--2---:R-:W-:-:S03]  /*0370*/  VIADDMNMX R18, R18, R4, R11, PT ;  /* 0x0000000412127246 */ /* 0x004fc6000380010b */
[----:B------:R-:W2:Y:S01]  /*0380*/  LDS.128 R8, [R2+0x20] ;  /* 0x0000200002087984 */ /* 0x000ea20000000c00 */
[----:B0-----:R-:W-:-:S03]  /*0390*/  VIADDMNMX R5, R19, R5, R18, PT ;  /* 0x0000000513057246 */ /* 0x001fc60003800112 */
[----:B------:R-:W0:Y:S01]  /*03a0*/  LDS R4, [R0+0x480] ;  /* 0x0004800000047984 */ /* 0x000e220000000800 */
[----:B-1----:R-:W-:-:S03]  /*03b0*/  VIADDMNMX R5, R17, R6, R5, PT ;  /* 0x0000000611057246 */ /* 0x002fc60003800105 */
[----:B------:R-:W-:Y:S01]  /*03c0*/  LDS R6, [R0+0x680] ;  /* 0x0006800000067984 */ /* 0x000fe20000000800 */
[----:B---3--:R-:W-:-:S03]  /*03d0*/  VIADDMNMX R5, R16, R7, R5, PT ;  /* 0x0000000710057246 */ /* 0x008fc60003800105 */
[----:B------:R-:W1:Y:S01]  /*03e0*/  LDS.128 R16, [R2+0x30] ;  /* 0x0000300002107984 */ /* 0x000e620000000c00 */
[----:B----4-:R-:W-:-:S03]  /*03f0*/  VIADDMNMX R5, R27, R12, R5, PT ;  /* 0x0000000c1b057246 */ /* 0x010fc60003800105 */
[----:B------:R-:W-:Y:S01]  /*0400*/  LDS R7, [R0+0x800] ;  /* 0x0008000000077984 */ /* 0x000fe20000000800 */
[----:B-----5:R-:W-:-:S03]  /*0410*/  VIADDMNMX R13, R22, R13, R5, PT ;  /* 0x0000000d160d7246 */ /* 0x020fc60003800105 */
[----:B------:R-:W3:Y:S01]  /*0420*/  LDS R5, [R0+0x700] ;  /* 0x0007000000057984 */ /* 0x000ee20000000800 */
[----:B------:R-:W-:-:S03]  /*0430*/  VIADDMNMX R13, R25, R14, R13, PT ;  /* 0x0000000e190d7246 */ /* 0x000fc6000380010d */
[----:B------:R-:W4:Y:S01]  /*0440*/  LDS R22, [R0+0x780] ;  /* 0x0007800000167984 */ /* 0x000f220000000800 */
[----:B------:R-:W-:-:S03]  /*0450*/  VIADDMNMX R24, R24, R15, R13, PT ;  /* 0x0000000f18187246 */ /* 0x000fc6000380010d */
[----:B------:R-:W5:Y:S01]  /*0460*/  LDS.128 R12, [R2+0x40] ;  /* 0x00004000020c7984 */ /* 0x000f620000000c00 */
[----:B--2---:R-:W-:-:S03]  /*0470*/  VIADDMNMX R3, R3, R8, R24, PT ;  /* 0x0000000803037246 */ /* 0x004fc60003800118 */
[----:B------:R-:W2:Y:S01]  /*0480*/  LDS R24, [R0+0x880] ;  /* 0x0008800000187984 */ /* 0x000ea20000000800 */
[----:B0-----:R-:W-:-:S03]  /*0490*/  VIADDMNMX R4, R4, R9, R3, PT ;  /* 0x0000000904047246 */ /* 0x001fc60003800103 */
[----:B------:R-:W0:Y:S01]  /*04a0*/  LDS R3, [R0+0x900] ;  /* 0x0009000000037984 */ /* 0x000e220000000800 */
[----:B------:R-:W-:-:S03]  /*04b0*/  VIADDMNMX R4, R21, R10, R4, PT ;  /* 0x0000000a15047246 */ /* 0x000fc60003800104 */
[----:B------:R-:W-:Y:S01]  /*04c0*/  LDS R21, [R0+0xa00] ;  /* 0x000a000000157984 */ /* 0x000fe20000000800 */
[----:B------:R-:W-:-:S03]  /*04d0*/  VIADDMNMX R4, R20, R11, R4, PT ;  /* 0x0000000b14047246 */ /* 0x000fc60003800104 */
[----:B------:R-:W0:Y:S01]  /*04e0*/  LDS.128 R8, [R2+0x50] ;  /* 0x0000500002087984 */ /* 0x000e220000000c00 */
[----:B-1----:R-:W-:-:S03]  /*04f0*/  VIADDMNMX R4, R23, R16, R4, PT ;  /* 0x0000001017047246 */ /* 0x002fc60003800104 */
[----:B------:R-:W1:Y:S01]  /*0500*/  LDS R16, [R0+0xa80] ;  /* 0x000a800000107984 */ /* 0x000e620000000800 */
[----:B------:R-:W-:-:S03]  /*0510*/  VIADDMNMX R4, R6, R17, R4, PT ;  /* 0x0000001106047246 */ /* 0x000fc60003800104 */
[----:B------:R-:W1:Y:S01]  /*0520*/  LDS R17, [R0+0xb00] ;  /* 0x000b000000117984 */ /* 0x000e620000000800 */
[----:B---3--:R-:W-:-:S03]  /*0530*/  VIADDMNMX R4, R5, R18, R4, PT ;  /* 0x0000001205047246 */ /* 0x008fc60003800104 */
[----:B------:R-:W3:Y:S01]  /*0540*/  LDS R18, [R0+0xb80] ;  /* 0x000b800000127984 */ /* 0x000ee20000000800 */
[----:B----4-:R-:W-:-:S03]  /*0550*/  VIADDMNMX R4, R22, R19, R4, PT ;  /* 0x0000001316047246 */ /* 0x010fc60003800104 */
[----:B------:R-:W-:Y:S01]  /*0560*/  LDS R19, [R0+0xc00] ;  /* 0x000c000000137984 */ /* 0x000fe20000000800 */
[----:B-----5:R-:W-:-:S03]  /*0570*/  VIADDMNMX R12, R7, R12, R4, PT ;  /* 0x0000000c070c7246 */ /* 0x020fc60003800104 */
[----:B------:R-:W4:Y:S04]  /*0580*/  LDS.128 R4, [R2+0x60] ;  /* 0x0000600002047984 */ /* 0x000f280000000c00 */
[----:B------:R-:W5:Y:S01]  /*0590*/  LDS R20, [R0+0xc80] ;  /* 0x000c800000147984 */ /* 0x000f620000000800 */
[----:B--2---:R-:W-:-:S03]  /*05a0*/  VIADDMNMX R12, R24, R13, R12, PT ;  /* 0x0000000d180c7246 */ /* 0x004fc6000380010c */
[----:B------:R-:W2:Y:S01]  /*05b0*/  LDS R23, [R0+0xd00] ;  /* 0x000d000000177984 */ /* 0x000ea20000000800 */
[----:B0-----:R-:W-:-:S03]  /*05c0*/  VIADDMNMX R3, R3, R14, R12, PT ;  /* 0x0000000e03037246 */ /* 0x001fc6000380010c */
[----:B------:R-:W0:Y:S01]  /*05d0*/  LDS R22, [R0+0xd80] ;  /* 0x000d800000167984 */ /* 0x000e220000000800 */
[----:B------:R-:W-:-:S03]  /*05e0*/  VIADDMNMX R26, R26, R15, R3, PT ;  /* 0x0000000f1a1a7246 */ /* 0x000fc60003800103 */
[----:B------:R-:W-:Y:S01]  /*05f0*/  LDS R24, [R0+0xe80] ;  /* 0x000e800000187984 */ /* 0x000fe20000000800 */
[----:B------:R-:W-:-:S03]  /*0600*/  VIADDMNMX R8, R21, R8, R26, PT ;  /* 0x0000000815087246 */ /* 0x000fc6000380011a */
[----:B------:R-:W-:Y:S01]  /*0610*/  LDS R3, [R0+0xe00] ;  /* 0x000e000000037984 */ /* 0x000fe20000000800 */
[----:B-1----:R-:W-:-:S03]  /*0620*/  VIADDMNMX R9, R16, R9, R8, PT ;  /* 0x0000000910097246 */ /* 0x002fc60003800108 */
[----:B------:R-:W1:Y:S01]  /*0630*/  LDS.128 R12, [R2+0x70] ;  /* 0x00007000020c7984 */ /* 0x000e620000000c00 */
[----:B------:R-:W-:-:S03]  /*0640*/  VIADDMNMX R9, R17, R10, R9, PT ;  /* 0x0000000a11097246 */ /* 0x000fc60003800109 */
[----:B------:R-:W1:Y:S01]  /*0650*/  LDS R21, [R0+0xf00] ;  /* 0x000f000000157984 */ /* 0x000e620000000800 */
[----:B---3--:R-:W-:-:S03]  /*0660*/  VIADDMNMX R9, R18, R11, R9, PT ;  /* 0x0000000b12097246 */ /* 0x008fc60003800109 */
[----:B------:R-:W3:Y:S01]  /*0670*/  LDS R8, [R0+0xf80] ;  /* 0x000f800000087984 */ /* 0x000ee20000000800 */
[----:B----4-:R-:W-:-:S04]  /*0680*/  VIADDMNMX R4, R19, R4, R9, PT ;  /* 0x0000000413047246 */ /* 0x010fc80003800109 */
[----:B-----5:R-:W-:-:S04]  /*0690*/  VIADDMNMX R4, R20, R5, R4, PT ;  /* 0x0000000514047246 */ /* 0x020fc80003800104 */
[----:B--2---:R-:W-:-:S04]  /*06a0*/  VIADDMNMX R4, R23, R6, R4, PT ;  /* 0x0000000617047246 */ /* 0x004fc80003800104 */
[----:B0-----:R-:W-:-:S04]  /*06b0*/  VIADDMNMX R4, R22, R7, R4, PT ;  /* 0x0000000716047246 */ /* 0x001fc80003800104 */
[----:B-1----:R-:W-:-:S04]  /*06c0*/  VIADDMNMX R3, R3, R12, R4, PT ;  /* 0x0000000c03037246 */ /* 0x002fc80003800104 */
[----:B------:R-:W-:-:S04]  /*06d0*/  VIADDMNMX R3, R24, R13, R3, PT ;  /* 0x0000000d18037246 */ /* 0x000fc80003800103 */
[----:B------:R-:W-:-:S04]  /*06e0*/  VIADDMNMX R3, R21, R14, R3, PT ;  /* 0x0000000e15037246 */ /* 0x000fc80003800103 */
[----:B---3--:R-:W-:-:S05]  /*06f0*/  VIADDMNMX R3, R8, R15, R3, PT ;  /* 0x0000000f08037246 */ /* 0x008fca0003800103 */
[----:B------:R-:W-:Y:S01]  /*0700*/  STG.E desc[UR8][R28.64], R3 ;  /* 0x000000031c007986 */ /* 0x000fe2000c101908 */
[----:B------:R-:W-:Y:S05]  /*0710*/  EXIT ;  /* 0x000000000000794d */ /* 0x000fea0003800000 */
.L_x_0:
[----:B------:R-:W-:-:S00]  /*0720*/  BRA `(.L_x_0) ;  /* 0xfffffffc00fc7947 */ /* 0x000fc0000383ffff */
[----:B------:R-:W-:-:S00]  /*0730*/  NOP ;  /* 0x0000000000007918 */ /* 0x000fc00000000000 */
        /* <DEDUP_REMOVED lines=12> */
.L_x_3:


//--------------------- .text._Z6phase2Piii       --------------------------
	.section	.text._Z6phase2Piii,"ax",@progbits
	.align	128
        .global         _Z6phase2Piii
        .type           _Z6phase2Piii,@function
        .size           _Z6phase2Piii,(.L_x_4 - _Z6phase2Piii)
        .other          _Z6phase2Piii,@"STO_CUDA_ENTRY STV_DEFAULT"
_Z6phase2Piii:
.text._Z6phase2Piii:
[----:B------:R-:W-:Y:S01]  /*0000*/  LDC R1, c[0x0][0x37c] ;  /* 0x0000df00ff017b82 */ /* 0x000fe20000000800 */
[----:B------:R-:W0:Y:S07]  /*0010*/  S2R R2, SR_CTAID.X ;  /* 0x0000000000027919 */ /* 0x000e2e0000002500 */
[----:B------:R-:W0:Y:S02]  /*0020*/  LDC R9, c[0x0][0x388] ;  /* 0x0000e200ff097b82 */ /* 0x000e240000000800 */
[----:B0-----:R-:W-:-:S13]  /*0030*/  ISETP.NE.AND P0, PT, R2, R9, PT ;  /* 0x000000090200720c */ /* 0x001fda0003f05270 */
[----:B------:R-:W-:Y:S05]  /*0040*/  @!P0 EXIT ;  /* 0x000000000000894d */ /* 0x000fea0003800000 */
[----:B------:R-:W0:Y:S01]  /*0050*/  S2R R7, SR_TID.Y ;  /* 0x0000000000077919 */ /* 0x000e220000002200 */
[----:B------:R-:W1:Y:S01]  /*0060*/  LDC.64 R4, c[0x0][0x380] ;  /* 0x0000e000ff047b82 */ /* 0x000e620000000a00 */
[----:B------:R-:W2:Y:S01]  /*0070*/  LDCU UR4, c[0x0][0x38c] ;  /* 0x00007180ff0477ac */ /* 0x000ea20008000800 */
[----:B------:R-:W3:Y:S01]  /*0080*/  S2R R0, SR_TID.X ;  /* 0x0000000000007919 */ /* 0x000ee20000002100 */
[----:B------:R-:W4:Y:S01]  /*0090*/  LDCU.64 UR8, c[0x0][0x358] ;  /* 0x00006b00ff0877ac */ /* 0x000f220008000a00 */
[C-C-:B0-----:R-:W-:Y:S02]  /*00a0*/  IMAD R6, R9.reuse, 0x20, R7.reuse ;  /* 0x0000002009067824 */ /* 0x141fe400078e0207 */
[--C-:B---3--:R-:W-:Y:S02]  /*00b0*/  IMAD R9, R9, 0x20, R0.reuse ;  /* 0x0000002009097824 */ /* 0x108fe400078e0200 */
[C---:B------:R-:W-:Y:S02]  /*00c0*/  IMAD R3, R2.reuse, 0x20, R0 ;  /* 0x0000002002037824 */ /* 0x040fe400078e0200 */
[----:B------:R-:W-:-:S02]  /*00d0*/  IMAD R2, R2, 0x20, R7 ;  /* 0x0000002002027824 */ /* 0x000fc400078e0207 */
[C---:B--2---:R-:W-:Y:S02]  /*00e0*/  IMAD R11, R6.reuse, UR4, R9 ;  /* 0x00000004060b7c24 */ /* 0x044fe4000f8e0209 */
[----:B------:R-:W-:Y:S02]  /*00f0*/  IMAD R3, R6, UR4, R3 ;  /* 0x0000000406037c24 */ /* 0x000fe4000f8e0203 */
[----:B------:R-:W-:Y:S02]  /*0100*/  IMAD R13, R2, UR4, R9 ;  /* 0x00000004020d7c24 */ /* 0x000fe4000f8e0209 */
[----:B-1----:R-:W-:-:S04]  /*0110*/  IMAD.WIDE R8, R11, 0x4, R4 ;  /* 0x000000040b087825 */ /* 0x002fc800078e0204 */
[--C-:B------:R-:W-:Y:S01]  /*0120*/  IMAD.WIDE R2, R3, 0x4, R4.reuse ;  /* 0x0000000403027825 */ /* 0x100fe200078e0204 */
[----:B----4-:R0:W2:Y:S03]  /*0130*/  LDG.E R11, desc[UR8][R8.64] ;  /* 0x00000008080b7981 */ /* 0x0100a6000c1e1900 */
[----:B------:R-:W-:Y:S02]  /*0140*/  IMAD.WIDE R4, R13, 0x4, R4 ;  /* 0x000000040d047825 */ /* 0x000fe400078e0204 */
[----:B------:R-:W3:Y:S04]  /*0150*/  LDG.E R13, desc[UR8][R2.64] ;  /* 0x00000008020d7981 */ /* 0x000ee8000c1e1900 */
[----:B------:R-:W4:Y:S01]  /*0160*/  LDG.E R15, desc[UR8][R4.64] ;  /* 0x00000008040f7981 */ /* 0x000f22000c1e1900 */
[----:B------:R-:W1:Y:S01]  /*0170*/  S2UR UR6, SR_CgaCtaId ;  /* 0x00000000000679c3 */ /* 0x000e620000008800 */
[----:B------:R-:W-:-:S02]  /*0180*/  UMOV UR4, 0x400 ;  /* 0x0000040000047882 */ /* 0x000fc40000000000 */
[----:B------:R-:W-:Y:S01]  /*0190*/  UIADD3 UR5, UPT, UPT, UR4, 0x1000, URZ ;  /* 0x0000100004057890 */ /* 0x000fe2000fffe0ff */
[----:B------:R-:W-:Y:S01]  /*01a0*/  IMAD R10, R7, 0x20, R0 ;  /* 0x00000020070a7824 */ /* 0x000fe200078e0200 */
[----:B-1----:R-:W-:Y:S02]  /*01b0*/  ULEA UR7, UR6, UR4, 0x18 ;  /* 0x0000000406077291 */ /* 0x002fe4000f8ec0ff */
[----:B------:R-:W-:Y:S02]  /*01c0*/  UIADD3 UR4, UPT, UPT, UR4, 0x2000, URZ ;  /* 0x0000200004047890 */ /* 0x000fe4000fffe0ff */
[----:B------:R-:W-:Y:S02]  /*01d0*/  ULEA UR5, UR6, UR5, 0x18 ;  /* 0x0000000506057291 */ /* 0x000fe4000f8ec0ff */
[----:B------:R-:W-:Y:S01]  /*01e0*/  ULEA UR4, UR6, UR4, 0x18 ;  /* 0x0000000406047291 */ /* 0x000fe2000f8ec0ff */
[----:B------:R-:W-:-:S03]  /*01f0*/  LEA R12, R10, UR7, 0x2 ;  /* 0x000000070a0c7c11 */ /* 0x000fc6000f8e10ff */
[C---:B------:R-:W-:Y:S02]  /*0200*/  LEA R6, R10.reuse, UR5, 0x2 ;  /* 0x000000050a067c11 */ /* 0x040fe4000f8e10ff */
[----:B0-----:R-:W-:Y:S02]  /*0210*/  LEA R8, R10, UR4, 0x2 ;  /* 0x000000040a087c11 */ /* 0x001fe4000f8e10ff */
[C---:B------:R-:W-:Y:S02]  /*0220*/  LEA R9, R7.reuse, UR7, 0x7 ;  /* 0x0000000707097c11 */ /* 0x040fe4000f8e38ff */
[C---:B------:R-:W-:Y:S02]  /*0230*/  LEA R10, R0.reuse, UR5, 0x2 ;  /* 0x00000005000a7c11 */ /* 0x040fe4000f8e10ff */
[----:B------:R-:W-:Y:S02]  /*0240*/  LEA R7, R7, UR4, 0x7 ;  /* 0x0000000407077c11 */ /* 0x000fe4000f8e38ff */
[----:B------:R-:W-:Y:S01]  /*0250*/  LEA R0, R0, UR7, 0x2 ;  /* 0x0000000700007c11 */ /* 0x000fe2000f8e10ff */
[----:B--2---:R-:W-:Y:S04]  /*0260*/  STS [R12], R11 ;  /* 0x0000000b0c007388 */ /* 0x004fe80000000800 */
[----:B---3--:R-:W-:Y:S04]  /*0270*/  STS [R6], R13 ;  /* 0x0000000d06007388 */ /* 0x008fe80000000800 */
[----:B----4-:R-:W-:Y:S01]  /*0280*/  STS [R8], R15 ;  /* 0x0000000f08007388 */ /* 0x010fe20000000800 */
[----:B------:R-:W-:Y:S06]  /*0290*/  BAR.SYNC.DEFER_BLOCKING 0x0 ;  /* 0x0000000000007b1d */ /* 0x000fec0000010000 */
[----:B------:R-:W-:Y:S04]  /*02a0*/  LDS R14, [R6] ;  /* 0x00000000060e7984 */ /* 0x000fe80000000800 */
[----:B------:R-:W-:Y:S04]  /*02b0*/  LDS R17, [R9] ;  /* 0x0000000009117984 */ /* 0x000fe80000000800 */
[----:B------:R-:W0:Y:S04]  /*02c0*/  LDS R16, [R10] ;  /* 0x000000000a107984 */ /* 0x000e280000000800 */
[----:B------:R-:W-:Y:S01]  /*02d0*/  LDS R11, [R8] ;  /* 0x00000000080b7984 */ /* 0x000fe20000000800 */
[----:B0-----:R-:W-:-:S05]  /*02e0*/  VIADDMNMX R17, R16, R17, R14, PT ;  /* 0x0000001110117246 */ /* 0x001fca000380010e */
[----:B------:R-:W-:Y:S04]  /*02f0*/  STS [R6], R17 ;  /* 0x0000001106007388 */ /* 0x000fe80000000800 */
[----:B------:R-:W-:Y:S04]  /*0300*/  LDS R12, [R7] ;  /* 0x00000000070c7984 */ /* 0x000fe80000000800 */
[----:B------:R-:W0:Y:S02]  /*0310*/  LDS R13, [R0] ;  /* 0x00000000000d7984 */ /* 0x000e240000000800 */
[----:B0-----:R-:W-:-:S05]  /*0320*/  VIADDMNMX R11, R13, R12, R11, PT ;  /* 0x0000000c0d0b7246 */ /* 0x001fca000380010b */
[----:B------:R-:W-:Y:S04]  /*0330*/  STS [R8], R11 ;  /* 0x0000000b08007388 */ /* 0x000fe80000000800 */
[----:B------:R-:W-:Y:S04]  /*0340*/  LDS R12, [R9+0x4] ;  /* 0x00000400090c7984 */ /* 0x000fe80000000800 */
[----:B------:R-:W0:Y:S02]  /*0350*/  LDS R13, [R10+0x80] ;  /* 0x000080000a0d7984 */ /* 0x000e240000000800 */
        /* <DEDUP_REMOVED lines=245> */
[----:B------:R-:W-:Y:S04]  /*12b0*/  STG.E desc[UR8][R4.64], R15 ;  /* 0x0000000f04007986 */ /* 0x000fe8000c101908 */
[----:B------:R-:W-:Y:S04]  /*12c0*/  STS [R8], R15 ;  /* 0x0000000f08007388 */ /* 0x000fe80000000800 */
[----:B------:R-:W-:Y:S01]  /*12d0*/  STG.E desc[UR8][R2.64], R13 ;  /* 0x0000000d02007986 */ /* 0x000fe2000c101908 */
[----:B------:R-:W-:Y:S05]  /*12e0*/  EXIT ;  /* 0x000000000000794d */ /* 0x000fea0003800000 */
.L_x_1:
        /* <DEDUP_REMOVED lines=9> */
.L_x_4:


//--------------------- .text._Z6phase1Piii       --------------------------
	.section	.text._Z6phase1Piii,"ax",@progbits
	.align	128
        .global         _Z6phase1Piii
        .type           _Z6phase1Piii,@function
        .size           _Z6phase1Piii,(.L_x_5 - _Z6phase1Piii)
        .other          _Z6phase1Piii,@"STO_CUDA_ENTRY STV_DEFAULT"
_Z6phase1Piii:
.text._Z6phase1Piii:
[----:B------:R-:W-:Y:S01]  /*0000*/  LDC R1, c[0x0][0x37c] ;  /* 0x0000df00ff017b82 */ /* 0x000fe20000000800 */
[----:B------:R-:W0:Y:S07]  /*0010*/  S2R R9, SR_TID.Y ;  /* 0x0000000000097919 */ /* 0x000e2e0000002200 */
[----:B------:R-:W0:Y:S01]  /*0020*/  LDC.64 R4, c[0x0][0x388] ;  /* 0x0000e200ff047b82 */ /* 0x000e220000000a00 */
[----:B------:R-:W1:Y:S01]  /*0030*/  LDCU.64 UR6, c[0x0][0x358] ;  /* 0x00006b00ff0677ac */ /* 0x000e620008000a00 */
[----:B------:R-:W2:Y:S06]  /*0040*/  S2R R6, SR_TID.X ;  /* 0x0000000000067919 */ /* 0x000eac0000002100 */
[----:B------:R-:W3:Y:S01]  /*0050*/  LDC.64 R2, c[0x0][0x380] ;  /* 0x0000e000ff027b82 */ /* 0x000ee20000000a00 */
[----:B0-----:R-:W-:-:S02]  /*0060*/  IMAD R0, R4, 0x20, R9 ;  /* 0x0000002004007824 */ /* 0x001fc400078e0209 */
[----:B--2---:R-:W-:-:S04]  /*0070*/  IMAD R4, R4, 0x20, R6 ;  /* 0x0000002004047824 */ /* 0x004fc800078e0206 */
[----:B------:R-:W-:-:S04]  /*0080*/  IMAD R5, R0, R5, R4 ;  /* 0x0000000500057224 */ /* 0x000fc800078e0204 */
[----:B---3--:R-:W-:-:S05]  /*0090*/  IMAD.WIDE R2, R5, 0x4, R2 ;  /* 0x0000000405027825 */ /* 0x008fca00078e0202 */
[----:B-1----:R-:W2:Y:S01]  /*00a0*/  LDG.E R7, desc[UR6][R2.64] ;  /* 0x0000000602077981 */ /* 0x002ea2000c1e1900 */
[----:B------:R-:W0:Y:S01]  /*00b0*/  S2UR UR5, SR_CgaCtaId ;  /* 0x00000000000579c3 */ /* 0x000e220000008800 */
[----:B------:R-:W-:Y:S01]  /*00c0*/  UMOV UR4, 0x400 ;  /* 0x0000040000047882 */ /* 0x000fe20000000000 */
[----:B------:R-:W-:Y:S01]  /*00d0*/  IMAD R0, R9, 0x20, R6 ;  /* 0x0000002009007824 */ /* 0x000fe200078e0206 */
[----:B0-----:R-:W-:-:S06]  /*00e0*/  ULEA UR4, UR5, UR4, 0x18 ;  /* 0x0000000405047291 */ /* 0x001fcc000f8ec0ff */
[----:B------:R-:W-:Y:S02]  /*00f0*/  LEA R0, R0, UR4, 0x2 ;  /* 0x0000000400007c11 */ /* 0x000fe4000f8e10ff */
[----:B------:R-:W-:Y:S02]  /*0100*/  LEA R5, R9, UR4, 0x7 ;  /* 0x0000000409057c11 */ /* 0x000fe4000f8e38ff */
[----:B------:R-:W-:Y:S01]  /*0110*/  LEA R4, R6, UR4, 0x2 ;  /* 0x0000000406047c11 */ /* 0x000fe2000f8e10ff */
[----:B--2---:R-:W-:Y:S01]  /*0120*/  STS [R0], R7 ;  /* 0x0000000700007388 */ /* 0x004fe20000000800 */
[----:B------:R-:W-:Y:S06]  /*0130*/  BAR.SYNC.DEFER_BLOCKING 0x0 ;  /* 0x0000000000007b1d */ /* 0x000fec0000010000 */
[----:B------:R-:W-:Y:S04]  /*0140*/  LDS R6, [R0] ;  /* 0x0000000000067984 */ /* 0x000fe80000000800 */
[----:B------:R-:W-:Y:S04]  /*0150*/  LDS R9, [R5] ;  /* 0x0000000005097984 */ /* 0x000fe80000000800 */
[----:B------:R-:W0:Y:S02]  /*0160*/  LDS R8, [R4] ;  /* 0x0000000004087984 */ /* 0x000e240000000800 */
[----:B0-----:R-:W-:-:S05]  /*0170*/  VIADDMNMX R9, R8, R9, R6, PT ;  /* 0x0000000908097246 */ /* 0x001fca0003800106 */
[----:B------:R-:W-:Y:S01]  /*0180*/  STS [R0], R9 ;  /* 0x0000000900007388 */ /* 0x000fe20000000800 */
[----:B------:R-:W-:Y:S06]  /*0190*/  BAR.SYNC.DEFER_BLOCKING 0x0 ;  /* 0x0000000000007b1d */ /* 0x000fec0000010000 */
[----:B------:R-:W-:Y:S04]  /*01a0*/  LDS R6, [R0] ;  /* 0x0000000000067984 */ /* 0x000fe80000000800 */
[----:B------:R-:W-:Y:S04]  /*01b0*/  LDS R11, [R5+0x4] ;  /* 0x00000400050b7984 */ /* 0x000fe80000000800 */
[----:B------:R-:W0:Y:S02]  /*01c0*/  LDS R8, [R4+0x80] ;  /* 0x0000800004087984 */ /* 0x000e240000000800 */
        /* <DEDUP_REMOVED lines=177> */
[----:B------:R-:W-:Y:S04]  /*0ce0*/  LDS R11, [R5+0x7c] ;  /* 0x00007c00050b7984 */ /* 0x000fe80000000800 */
[----:B------:R-:W-:Y:S04]  /*0cf0*/  LDS R8, [R4+0xf80] ;  /* 0x000f800004087984 */ /* 0x000fe80000000800 */
[----:B------:R-:W0:Y:S02]  /*0d00*/  LDS R6, [R0] ;  /* 0x0000000000067984 */ /* 0x000e240000000800 */
[----:B0-----:R-:W-:-:S05]  /*0d10*/  VIADDMNMX R11, R8, R11, R6, PT ;  /* 0x0000000b080b7246 */ /* 0x001fca0003800106 */
[----:B------:R-:W-:Y:S01]  /*0d20*/  STS [R0], R11 ;  /* 0x0000000b00007388 */ /* 0x000fe20000000800 */
[----:B------:R-:W-:Y:S06]  /*0d30*/  BAR.SYNC.DEFER_BLOCKING 0x0 ;  /* 0x0000000000007b1d */ /* 0x000fec0000010000 */
[----:B------:R-:W0:Y:S04]  /*0d40*/  LDS R7, [R0] ;  /* 0x0000000000077984 */ /* 0x000e280000000800 */
[----:B0-----:R-:W-:Y:S01]  /*0d50*/  STG.E desc[UR6][R2.64], R7 ;  /* 0x0000000702007986 */ /* 0x001fe2000c101906 */
[----:B------:R-:W-:Y:S05]  /*0d60*/  EXIT ;  /* 0x000000000000794d */ /* 0x000fea0003800000 */
.L_x_2:
        /* <DEDUP_REMOVED lines=9> */
.L_x_5:


//--------------------- .nv.shared._Z6phase3Piiii --------------------------
	.section	.nv.shared._Z6phase3Piiii,"aw",@nobits
	.sectionflags	@""
	.align	4
.nv.shared._Z6phase3Piiii:
	.zero		9216


//--------------------- .nv.shared.reserved.0     --------------------------
	.section	.nv.shared.reserved.0,"aw",@nobits
	.weak		__nv_reservedSMEM_offset_0_alias
	.size		__nv_reservedSMEM_offset_0_alias, 0, 64
	.other		__nv_reservedSMEM_offset_0_alias,@"STO_CUDA_RESERVED_SHARED STV_DEFAULT"
__nv_reservedSMEM_offset_0_alias:
	.zero		0
	.zero		64


//--------------------- .nv.shared._Z6phase2Piii  --------------------------
	.section	.nv.shared._Z6phase2Piii,"aw",@nobits
	.sectionflags	@""
	.align	4
.nv.shared._Z6phase2Piii:
	.zero		13312


//--------------------- .nv.shared._Z6phase1Piii  --------------------------
	.section	.nv.shared._Z6phase1Piii,"aw",@nobits
	.sectionflags	@""
	.align	4
.nv.shared._Z6phase1Piii:
	.zero		5120


//--------------------- .nv.constant0._Z6phase3Piiii --------------------------
	.section	.nv.constant0._Z6phase3Piiii,"a",@progbits
	.sectionflags	@""
	.align	4
.nv.constant0._Z6phase3Piiii:
	.zero		916


//--------------------- .nv.constant0._Z6phase2Piii --------------------------
	.section	.nv.constant0._Z6phase2Piii,"a",@progbits
	.sectionflags	@""
	.align	4
.nv.constant0._Z6phase2Piii:
	.zero		912


//--------------------- .nv.constant0._Z6phase1Piii --------------------------
	.section	.nv.constant0._Z6phase1Piii,"a",@progbits
	.sectionflags	@""
	.align	4
.nv.constant0._Z6phase1Piii:
	.zero		912


//--------------------- SYMBOLS --------------------------

	.type		.nv.reservedSmem.offset0,@object
	.size		.nv.reservedSmem.offset0,0x4
	.type		.nv.reservedSmem.cap,@object
	.size		.nv.reservedSmem.cap,0x4
